	.target	sm_90a

	.elftype	@"ET_EXEC"


//--------------------- .note.nv.tkinfo           --------------------------
	.section	.note.nv.tkinfo,"",@"SHT_NOTE"
	.sectionflags	@"SHF_NOTE_NV_TKINFO"
	.tkinfo
        /*0018*/ 	.word	0x00000002
        /*0030*/ 	.string	""
        /*0030*/ 	.string	"ptxas"
        /*0030*/ 	.string	"Cuda compilation tools, release 13.0, V13.0.88"
        /*0030*/ 	.string	"Build cuda_13.0.r13.0/compiler.36424714_0"
        /*0030*/ 	.string	"-arch sm_90a -m 64 "



//--------------------- .note.nv.cuinfo           --------------------------
	.section	.note.nv.cuinfo,"",@"SHT_NOTE"
	.sectionflags	@"SHF_NOTE_NV_CUINFO"
        /*0018*/ 	.short	0x0002
        /*001a*/ 	.short	0x005a
        /*001c*/ 	.short	0x0082
	.zero		2


//--------------------- .nv.info                  --------------------------
	.section	.nv.info,"",@"SHT_CUDA_INFO"
	.align	4


	//----- nvinfo : EIATTR_REGCOUNT
	.align		4
        /*0000*/ 	.byte	0x04, 0x2f
        /*0002*/ 	.short	(.L_15 - .L_14)
	.align		4
.L_14:
        /*0004*/ 	.word	index@(_ZN7cutlass13device_kernelINS_4gemm6kernel13GemmUniversalIN4cute5tupleIJiiiiEEENS1_10collective13CollectiveMmaINS1_34MainloopSm90TmaGmmaWarpSpecializedILi2ENS5_IJNS4_1CILi4EEENSA_ILi2EEENSA_ILi1EEEEEENS1_32KernelTmaWarpSpecializedPingpongEEENS5_IJNSA_ILi64EEENSA_ILi128EEESI_EEENS_10tfloat32_tENS5_IJlSD_lEEESK_SL_NS4_8TiledMMAINS4_8MMA_AtomIJNS4_4SM904GMMA30MMA_64x128x8_F32TF32TF32_SS_TNILNSP_7ScaleInE1ELSR_1EEEEEENS4_6LayoutINS5_IJSD_SD_SD_EEENS5_IJNSA_ILi0EEESW_SW_EEEEENS5_IJNS4_10UnderscoreESZ_SZ_EEEEENS4_23SM90_TMA_LOAD_MULTICASTENS4_14ComposedLayoutINS4_7SwizzleILi3ELi4ELi3EEENS4_18smem_ptr_flag_bitsILi32EEENSU_INS5_IJNSA_ILi8EEENSA_ILi32EEEEEENS5_IJS19_SD_EEEEEEEvNS4_8identityES12_S1D_vS1E_EENS_8epilogue10collective6detail29Sm90TmaWarpSpecializedAdapterINS1H_15DefaultEpilogueISK_SL_SL_NS1G_6thread17LinearCombinationISK_Li1EffLNS1L_9ScaleType4KindE0ELNS_15FloatRoundStyleE2ESK_EENS1_15EpilogueDefaultEEEEEvvEEEEvNT_6ParamsE)
        /*0008*/ 	.word	0x000000a8


	//----- nvinfo : EIATTR_FRAME_SIZE
	.align		4
.L_15:
        /*000c*/ 	.byte	0x04, 0x11
        /*000e*/ 	.short	(.L_17 - .L_16)
	.align		4
.L_16:
        /*0010*/ 	.word	index@(_ZN7cutlass13device_kernelINS_4gemm6kernel13GemmUniversalIN4cute5tupleIJiiiiEEENS1_10collective13CollectiveMmaINS1_34MainloopSm90TmaGmmaWarpSpecializedILi2ENS5_IJNS4_1CILi4EEENSA_ILi2EEENSA_ILi1EEEEEENS1_32KernelTmaWarpSpecializedPingpongEEENS5_IJNSA_ILi64EEENSA_ILi128EEESI_EEENS_10tfloat32_tENS5_IJlSD_lEEESK_SL_NS4_8TiledMMAINS4_8MMA_AtomIJNS4_4SM904GMMA30MMA_64x128x8_F32TF32TF32_SS_TNILNSP_7ScaleInE1ELSR_1EEEEEENS4_6LayoutINS5_IJSD_SD_SD_EEENS5_IJNSA_ILi0EEESW_SW_EEEEENS5_IJNS4_10UnderscoreESZ_SZ_EEEEENS4_23SM90_TMA_LOAD_MULTICASTENS4_14ComposedLayoutINS4_7SwizzleILi3ELi4ELi3EEENS4_18smem_ptr_flag_bitsILi32EEENSU_INS5_IJNSA_ILi8EEENSA_ILi32EEEEEENS5_IJS19_SD_EEEEEEEvNS4_8identityES12_S1D_vS1E_EENS_8epilogue10collective6detail29Sm90TmaWarpSpecializedAdapterINS1H_15DefaultEpilogueISK_SL_SL_NS1G_6thread17LinearCombinationISK_Li1EffLNS1L_9ScaleType4KindE0ELNS_15FloatRoundStyleE2ESK_EENS1_15EpilogueDefaultEEEEEvvEEEEvNT_6ParamsE)
        /*0014*/ 	.word	0x00000000


	//----- nvinfo : EIATTR_MIN_STACK_SIZE
	.align		4
.L_17:
        /*0018*/ 	.byte	0x04, 0x12
        /*001a*/ 	.short	(.L_19 - .L_18)
	.align		4
.L_18:
        /*001c*/ 	.word	index@(_ZN7cutlass13device_kernelINS_4gemm6kernel13GemmUniversalIN4cute5tupleIJiiiiEEENS1_10collective13CollectiveMmaINS1_34MainloopSm90TmaGmmaWarpSpecializedILi2ENS5_IJNS4_1CILi4EEENSA_ILi2EEENSA_ILi1EEEEEENS1_32KernelTmaWarpSpecializedPingpongEEENS5_IJNSA_ILi64EEENSA_ILi128EEESI_EEENS_10tfloat32_tENS5_IJlSD_lEEESK_SL_NS4_8TiledMMAINS4_8MMA_AtomIJNS4_4SM904GMMA30MMA_64x128x8_F32TF32TF32_SS_TNILNSP_7ScaleInE1ELSR_1EEEEEENS4_6LayoutINS5_IJSD_SD_SD_EEENS5_IJNSA_ILi0EEESW_SW_EEEEENS5_IJNS4_10UnderscoreESZ_SZ_EEEEENS4_23SM90_TMA_LOAD_MULTICASTENS4_14ComposedLayoutINS4_7SwizzleILi3ELi4ELi3EEENS4_18smem_ptr_flag_bitsILi32EEENSU_INS5_IJNSA_ILi8EEENSA_ILi32EEEEEENS5_IJS19_SD_EEEEEEEvNS4_8identityES12_S1D_vS1E_EENS_8epilogue10collective6detail29Sm90TmaWarpSpecializedAdapterINS1H_15DefaultEpilogueISK_SL_SL_NS1G_6thread17LinearCombinationISK_Li1EffLNS1L_9ScaleType4KindE0ELNS_15FloatRoundStyleE2ESK_EENS1_15EpilogueDefaultEEEEEvvEEEEvNT_6ParamsE)
        /*0020*/ 	.word	0x00000000
.L_19:


//--------------------- .nv.compat                --------------------------
	.section	.nv.compat,"",@"SHT_CUDA_COMPAT_INFO"
	.align	4
        /*0000*/ 	.byte	0x02, 0x09, 0x01, 0x00, 0x02, 0x02, 0x04, 0x00, 0x02, 0x05, 0x05, 0x00, 0x03, 0x07, 0x01, 0x01
        /*0010*/ 	.byte	0x02, 0x03, 0x01, 0x00, 0x02, 0x06, 0x01, 0x00, 0x04, 0x0b, 0x08, 0x00, 0x00, 0x00, 0x00, 0x00
        /*0020*/ 	.byte	0x00, 0x00, 0x00, 0x00


//--------------------- .nv.info._ZN7cutlass13device_kernelINS_4gemm6kernel13GemmUniversalIN4cute5tupleIJiiiiEEENS1_10collective13CollectiveMmaINS1_34MainloopSm90TmaGmmaWarpSpecializedILi2ENS5_IJNS4_1CILi4EEENSA_ILi2EEENSA_ILi1EEEEEENS1_32KernelTmaWarpSpecializedPingpongEEENS5_IJNSA_ILi64EEENSA_ILi128EEESI_EEENS_10tfloat32_tENS5_IJlSD_lEEESK_SL_NS4_8TiledMMAINS4_8MMA_AtomIJNS4_4SM904GMMA30MMA_64x128x8_F32TF32TF32_SS_TNILNSP_7ScaleInE1ELSR_1EEEEEENS4_6LayoutINS5_IJSD_SD_SD_EEENS5_IJNSA_ILi0EEESW_SW_EEEEENS5_IJNS4_10UnderscoreESZ_SZ_EEEEENS4_23SM90_TMA_LOAD_MULTICASTENS4_14ComposedLayoutINS4_7SwizzleILi3ELi4ELi3EEENS4_18smem_ptr_flag_bitsILi32EEENSU_INS5_IJNSA_ILi8EEENSA_ILi32EEEEEENS5_IJS19_SD_EEEEEEEvNS4_8identityES12_S1D_vS1E_EENS_8epilogue10collective6detail29Sm90TmaWarpSpecializedAdapterINS1H_15DefaultEpilogueISK_SL_SL_NS1G_6thread17LinearCombinationISK_Li1EffLNS1L_9ScaleType4KindE0ELNS_15FloatRoundStyleE2ESK_EENS1_15EpilogueDefaultEEEEEvvEEEEvNT_6ParamsE --------------------------
	.section	.nv.info._ZN7cutlass13device_kernelINS_4gemm6kernel13GemmUniversalIN4cute5tupleIJiiiiEEENS1_10collective13CollectiveMmaINS1_34MainloopSm90TmaGmmaWarpSpecializedILi2ENS5_IJNS4_1CILi4EEENSA_ILi2EEENSA_ILi1EEEEEENS1_32KernelTmaWarpSpecializedPingpongEEENS5_IJNSA_ILi64EEENSA_ILi128EEESI_EEENS_10tfloat32_tENS5_IJlSD_lEEESK_SL_NS4_8TiledMMAINS4_8MMA_AtomIJNS4_4SM904GMMA30MMA_64x128x8_F32TF32TF32_SS_TNILNSP_7ScaleInE1ELSR_1EEEEEENS4_6LayoutINS5_IJSD_SD_SD_EEENS5_IJNSA_ILi0EEESW_SW_EEEEENS5_IJNS4_10UnderscoreESZ_SZ_EEEEENS4_23SM90_TMA_LOAD_MULTICASTENS4_14ComposedLayoutINS4_7SwizzleILi3ELi4ELi3EEENS4_18smem_ptr_flag_bitsILi32EEENSU_INS5_IJNSA_ILi8EEENSA_ILi32EEEEEENS5_IJS19_SD_EEEEEEEvNS4_8identityES12_S1D_vS1E_EENS_8epilogue10collective6detail29Sm90TmaWarpSpecializedAdapterINS1H_15DefaultEpilogueISK_SL_SL_NS1G_6thread17LinearCombinationISK_Li1EffLNS1L_9ScaleType4KindE0ELNS_15FloatRoundStyleE2ESK_EENS1_15EpilogueDefaultEEEEEvvEEEEvNT_6ParamsE,"",@"SHT_CUDA_INFO"
	.sectionflags	@""
	.align	4


	//----- nvinfo : EIATTR_CUDA_API_VERSION
	.align		4
        /*0000*/ 	.byte	0x04, 0x37
        /*0002*/ 	.short	(.L_21 - .L_20)
.L_20:
        /*0004*/ 	.word	0x00000082


	//----- nvinfo : EIATTR_KPARAM_INFO
	.align		4
.L_21:
        /*0008*/ 	.byte	0x04, 0x17
        /*000a*/ 	.short	(.L_23 - .L_22)
.L_22:
        /*000c*/ 	.word	0x00000000
        /*0010*/ 	.short	0x0000
        /*0012*/ 	.short	0x0070
        /*0014*/ 	.byte	0x00, 0xf0, 0x01, 0x10


	//----- nvinfo : EIATTR_SPARSE_MMA_MASK
	.align		4
.L_23:
        /*0018*/ 	.byte	0x03, 0x50
        /*001a*/ 	.short	0x0000


	//----- nvinfo : EIATTR_MAXREG_COUNT
	.align		4
        /*001c*/ 	.byte	0x03, 0x1b
        /*001e*/ 	.short	0x00a8


	//----- nvinfo : EIATTR_NUM_BARRIERS
	.align		4
        /*0020*/ 	.byte	0x02, 0x4c
        /*0022*/ 	.byte	0x01
	.zero		1


	//----- nvinfo : EIATTR_EXTERNS
	.align		4
        /*0024*/ 	.byte	0x04, 0x0f
        /*0026*/ 	.short	(.L_25 - .L_24)


	//   ....[0]....
	.align		4
.L_24:
        /*0028*/ 	.word	index@(__assertfail)


	//----- nvinfo : EIATTR_MERCURY_ISA_VERSION
	.align		4
.L_25:
        /*002c*/ 	.byte	0x03, 0x5f
        /*002e*/ 	.short	0x0101


	//----- nvinfo : EIATTR_INT_WARP_WIDE_INSTR_OFFSETS
	.align		4
        /*0030*/ 	.byte	0x04, 0x31
        /*0032*/ 	.short	(.L_27 - .L_26)


	//   ....[0]....
.L_26:
        /*0034*/ 	.word	0x00000580


	//   ....[1]....
        /*0038*/ 	.word	0x000005d0


	//   ....[2]....
        /*003c*/ 	.word	0x00000660


	//   ....[3]....
        /*0040*/ 	.word	0x00000670


	//   ....[4]....
        /*0044*/ 	.word	0x00000690


	//   ....[5]....
        /*0048*/ 	.word	0x000006b0


	//   ....[6]....
        /*004c*/ 	.word	0x000007b0


	//   ....[7]....
        /*0050*/ 	.word	0x000007d0


	//   ....[8]....
        /*0054*/ 	.word	0x00002cb0


	//----- nvinfo : EIATTR_COOP_GROUP_MASK_REGIDS
	.align		4
.L_27:
        /*0058*/ 	.byte	0x04, 0x29
        /*005a*/ 	.short	(.L_29 - .L_28)


	//   ....[0]....
.L_28:
        /*005c*/ 	.word	0xffffffff


	//   ....[1]....
        /*0060*/ 	.word	0xffffffff


	//   ....[2]....
        /*0064*/ 	.word	0xffffffff


	//   ....[3]....
        /*0068*/ 	.word	0xffffffff


	//   ....[4]....
        /*006c*/ 	.word	0xffffffff


	//   ....[5]....
        /*0070*/ 	.word	0xffffffff


	//   ....[6]....
        /*0074*/ 	.word	0xffffffff


	//----- nvinfo : EIATTR_COOP_GROUP_INSTR_OFFSETS
	.align		4
.L_29:
        /*0078*/ 	.byte	0x04, 0x28
        /*007a*/ 	.short	(.L_31 - .L_30)


	//   ....[0]....
.L_30:
        /*007c*/ 	.word	0x00000060


	//   ....[1]....
        /*0080*/ 	.word	0x00000080


	//   ....[2]....
        /*0084*/ 	.word	0x00000180


	//   ....[3]....
        /*0088*/ 	.word	0x00000370


	//   ....[4]....
        /*008c*/ 	.word	0x000003c0


	//   ....[5]....
        /*0090*/ 	.word	0x000004b0


	//   ....[6]....
        /*0094*/ 	.word	0x00000960


	//----- nvinfo : EIATTR_REG_RECONFIG
	.align		4
.L_31:
        /*0098*/ 	.byte	0x01, 0x54
	.zero		2


	//----- nvinfo : EIATTR_SYSCALL_OFFSETS
	.align		4
        /*009c*/ 	.byte	0x04, 0x46
        /*009e*/ 	.short	(.L_33 - .L_32)


	//   ....[0]....
.L_32:
        /*00a0*/ 	.word	0x000019c0


	//----- nvinfo : EIATTR_MBARRIER_INSTR_OFFSETS
	.align		4
.L_33:
        /*00a4*/ 	.byte	0x04, 0x39
        /*00a6*/ 	.short	(.L_35 - .L_34)


	//   ....[0]....
.L_34:
        /*00a8*/ 	.word	0x00000300
        /*00ac*/ 	.word	0x000000ff
        /*00b0*/ 	.word	0x00000000
        /*00b4*/ 	.short	0x0100
        /*00b6*/ 	.byte	0x07
	.zero		1


	//   ....[1]....
        /*00b8*/ 	.word	0x00000310
        /*00bc*/ 	.word	0x000000ff
        /*00c0*/ 	.word	0x00000010
        /*00c4*/ 	.short	0x0100
        /*00c6*/ 	.byte	0x07
	.zero		1


	//   ....[2]....
        /*00c8*/ 	.word	0x00000320
        /*00cc*/ 	.word	0x000000ff
        /*00d0*/ 	.word	0x00000008
        /*00d4*/ 	.short	0x0100
        /*00d6*/ 	.byte	0x07
	.zero		1


	//   ....[3]....
        /*00d8*/ 	.word	0x00000330
        /*00dc*/ 	.word	0x000000ff
        /*00e0*/ 	.word	0x00000018
        /*00e4*/ 	.short	0x0100
        /*00e6*/ 	.byte	0x07
	.zero		1


	//   ....[4]....
        /*00e8*/ 	.word	0x00000820
        /*00ec*/ 	.word	0x000000ff
        /*00f0*/ 	.word	0x00000050
        /*00f4*/ 	.short	0x0100
        /*00f6*/ 	.byte	0x0c
	.zero		1


	//   ....[5]....
        /*00f8*/ 	.word	0x00000880
        /*00fc*/ 	.word	0x000000ff
        /*0100*/ 	.word	0x00000058
        /*0104*/ 	.short	0x0100
        /*0106*/ 	.byte	0x0c
	.zero		1


	//   ....[6]....
        /*0108*/ 	.word	0x000008b0
        /*010c*/ 	.word	0x000000ff
        /*0110*/ 	.word	0x00000030
        /*0114*/ 	.short	0x0100
        /*0116*/ 	.byte	0x0d
	.zero		1


	//   ....[7]....
        /*0118*/ 	.word	0x000008f0
        /*011c*/ 	.word	0x000000ff
        /*0120*/ 	.word	0x00000038
        /*0124*/ 	.short	0x0100
        /*0126*/ 	.byte	0x0d
	.zero		1


	//   ....[8]....
        /*0128*/ 	.word	0x00000900
        /*012c*/ 	.word	0x000000ff
        /*0130*/ 	.word	0x00000040
        /*0134*/ 	.short	0x0100
        /*0136*/ 	.byte	0x0d
	.zero		1


	//   ....[9]....
        /*0138*/ 	.word	0x00000910
        /*013c*/ 	.word	0x000000ff
        /*0140*/ 	.word	0x00000048
        /*0144*/ 	.short	0x0100
        /*0146*/ 	.byte	0x0d
	.zero		1


	//   ....[10]....
        /*0148*/ 	.word	0x00001880
        /*014c*/ 	.word	0x00000062
        /*0150*/ 	.word	0xfffffff8
        /*0154*/ 	.short	0x010a
        /*0156*/ 	.byte	0x3f
	.zero		1


	//   ....[11]....
        /*0158*/ 	.word	0x00001a50
        /*015c*/ 	.word	0x00000003
        /*0160*/ 	.word	0x00000000
        /*0164*/ 	.short	0x010a
        /*0166*/ 	.byte	0x3f
	.zero		1


	//   ....[12]....
        /*0168*/ 	.word	0x00001ab0
        /*016c*/ 	.word	0x00000003
        /*0170*/ 	.word	0x00000000
        /*0174*/ 	.short	0x010a
        /*0176*/ 	.byte	0x3f
	.zero		1


	//   ....[13]....
        /*0178*/ 	.word	0x00002350
        /*017c*/ 	.word	0x000000ff
        /*0180*/ 	.word	0x00000000
        /*0184*/ 	.short	0x010a
        /*0186*/ 	.byte	0x07
	.zero		1


	//   ....[14]....
        /*0188*/ 	.word	0x00002390
        /*018c*/ 	.word	0x000000ff
        /*0190*/ 	.word	0x00000000
        /*0194*/ 	.short	0x010a
        /*0196*/ 	.byte	0x07
	.zero		1


	//   ....[15]....
        /*0198*/ 	.word	0x00002b40
        /*019c*/ 	.word	0x00000004
        /*01a0*/ 	.word	0x00000000
        /*01a4*/ 	.short	0x0101
        /*01a6*/ 	.byte	0x3f
	.zero		1


	//   ....[16]....
        /*01a8*/ 	.word	0x00002c40
        /*01ac*/ 	.word	0x00000066
        /*01b0*/ 	.word	0x00000000
        /*01b4*/ 	.short	0x0101
        /*01b6*/ 	.byte	0x2c
	.zero		1


	//   ....[17]....
        /*01b8*/ 	.word	0x00002d30
        /*01bc*/ 	.word	0x00000000
        /*01c0*/ 	.word	0x00000000
        /*01c4*/ 	.short	0x0101
        /*01c6*/ 	.byte	0x3f
	.zero		1


	//   ....[18]....
        /*01c8*/ 	.word	0x00002d90
        /*01cc*/ 	.word	0x00000062
        /*01d0*/ 	.word	0x00000008
        /*01d4*/ 	.short	0x010a
        /*01d6*/ 	.byte	0x3f
	.zero		1


	//   ....[19]....
        /*01d8*/ 	.word	0x00006e70
        /*01dc*/ 	.word	0x00000063
        /*01e0*/ 	.word	0x00000000
        /*01e4*/ 	.short	0x0101
        /*01e6*/ 	.byte	0x2c
	.zero		1


	//   ....[20]....
        /*01e8*/ 	.word	0x00007a00
        /*01ec*/ 	.word	0x00000007
        /*01f0*/ 	.word	0x00000010
        /*01f4*/ 	.short	0x010a
        /*01f6*/ 	.byte	0x3f
	.zero		1


	//   ....[21]....
        /*01f8*/ 	.word	0x00008010
        /*01fc*/ 	.word	0x00000003
        /*0200*/ 	.word	0x00000058
        /*0204*/ 	.short	0x0101
        /*0206*/ 	.byte	0x3f
	.zero		1


	//   ....[22]....
        /*0208*/ 	.word	0x000087a0
        /*020c*/ 	.word	0x00000007
        /*0210*/ 	.word	0x00000000
        /*0214*/ 	.short	0x010a
        /*0216*/ 	.byte	0x3f
	.zero		1


	//   ....[23]....
        /*0218*/ 	.word	0x00008820
        /*021c*/ 	.word	0x00000003
        /*0220*/ 	.word	0x00000000
        /*0224*/ 	.short	0x010a
        /*0226*/ 	.byte	0x3f
	.zero		1


	//   ....[24]....
        /*0228*/ 	.word	0x00008880
        /*022c*/ 	.word	0x00000062
        /*0230*/ 	.word	0xfffffff8
        /*0234*/ 	.short	0x010a
        /*0236*/ 	.byte	0x3f
	.zero		1


	//   ....[25]....
        /*0238*/ 	.word	0x000088d0
        /*023c*/ 	.word	0x00000003
        /*0240*/ 	.word	0x00000000
        /*0244*/ 	.short	0x010a
        /*0246*/ 	.byte	0x3f
	.zero		1


	//   ....[26]....
        /*0248*/ 	.word	0x00008930
        /*024c*/ 	.word	0x00000005
        /*0250*/ 	.word	0x00000000
        /*0254*/ 	.short	0x010a
        /*0256*/ 	.byte	0x3f
	.zero		1


	//   ....[27]....
        /*0258*/ 	.word	0x00008980
        /*025c*/ 	.word	0x00000062
        /*0260*/ 	.word	0x00000008
        /*0264*/ 	.short	0x010a
        /*0266*/ 	.byte	0x3f
	.zero		1


	//   ....[28]....
        /*0268*/ 	.word	0x00008a50
        /*026c*/ 	.word	0x00000007
        /*0270*/ 	.word	0x00000010
        /*0274*/ 	.short	0x010a
        /*0276*/ 	.byte	0x3f
	.zero		1


	//   ....[29]....
        /*0278*/ 	.word	0x00008b20
        /*027c*/ 	.word	0x00000007
        /*0280*/ 	.word	0x00000000
        /*0284*/ 	.short	0x010a
        /*0286*/ 	.byte	0x3f
	.zero		1


	//----- nvinfo : EIATTR_NUM_MBARRIERS
	.align		4
.L_35:
        /*0288*/ 	.byte	0x03, 0x38
        /*028a*/ 	.short	0x000a


	//----- nvinfo : EIATTR_EXIT_INSTR_OFFSETS
	.align		4
        /*028c*/ 	.byte	0x04, 0x1c
        /*028e*/ 	.short	(.L_37 - .L_36)


	//   ....[0]....
.L_36:
        /*0290*/ 	.word	0x00001480


	//   ....[1]....
        /*0294*/ 	.word	0x000014e0


	//   ....[2]....
        /*0298*/ 	.word	0x000075b0


	//   ....[3]....
        /*029c*/ 	.word	0x000075e0


	//   ....[4]....
        /*02a0*/ 	.word	0x00008870


	//----- nvinfo : EIATTR_MAX_THREADS
	.align		4
.L_37:
        /*02a4*/ 	.byte	0x04, 0x05
        /*02a6*/ 	.short	(.L_39 - .L_38)
.L_38:
        /*02a8*/ 	.word	0x00000180
        /*02ac*/ 	.word	0x00000001
        /*02b0*/ 	.word	0x00000001


	//----- nvinfo : EIATTR_CRS_STACK_SIZE
	.align		4
.L_39:
        /*02b4*/ 	.byte	0x04, 0x1e
        /*02b6*/ 	.short	(.L_41 - .L_40)
.L_40:
        /*02b8*/ 	.word	0x00000000


	//----- nvinfo : EIATTR_CBANK_PARAM_SIZE
	.align		4
.L_41:
        /*02bc*/ 	.byte	0x03, 0x19
        /*02be*/ 	.short	0x0470


	//----- nvinfo : EIATTR_PARAM_CBANK
	.align		4
        /*02c0*/ 	.byte	0x04, 0x0a
        /*02c2*/ 	.short	(.L_43 - .L_42)
	.align		4
.L_42:
        /*02c4*/ 	.word	index@(.nv.constant0._ZN7cutlass13device_kernelINS_4gemm6kernel13GemmUniversalIN4cute5tupleIJiiiiEEENS1_10collective13CollectiveMmaINS1_34MainloopSm90TmaGmmaWarpSpecializedILi2ENS5_IJNS4_1CILi4EEENSA_ILi2EEENSA_ILi1EEEEEENS1_32KernelTmaWarpSpecializedPingpongEEENS5_IJNSA_ILi64EEENSA_ILi128EEESI_EEENS_10tfloat32_tENS5_IJlSD_lEEESK_SL_NS4_8TiledMMAINS4_8MMA_AtomIJNS4_4SM904GMMA30MMA_64x128x8_F32TF32TF32_SS_TNILNSP_7ScaleInE1ELSR_1EEEEEENS4_6LayoutINS5_IJSD_SD_SD_EEENS5_IJNSA_ILi0EEESW_SW_EEEEENS5_IJNS4_10UnderscoreESZ_SZ_EEEEENS4_23SM90_TMA_LOAD_MULTICASTENS4_14ComposedLayoutINS4_7SwizzleILi3ELi4ELi3EEENS4_18smem_ptr_flag_bitsILi32EEENSU_INS5_IJNSA_ILi8EEENSA_ILi32EEEEEENS5_IJS19_SD_EEEEEEEvNS4_8identityES12_S1D_vS1E_EENS_8epilogue10collective6detail29Sm90TmaWarpSpecializedAdapterINS1H_15DefaultEpilogueISK_SL_SL_NS1G_6thread17LinearCombinationISK_Li1EffLNS1L_9ScaleType4KindE0ELNS_15FloatRoundStyleE2ESK_EENS1_15EpilogueDefaultEEEEEvvEEEEvNT_6ParamsE)
        /*02c8*/ 	.short	0x0210
        /*02ca*/ 	.short	0x0470


	//----- nvinfo : EIATTR_SW_WAR
	.align		4
.L_43:
        /*02cc*/ 	.byte	0x04, 0x36
        /*02ce*/ 	.short	(.L_45 - .L_44)
.L_44:
        /*02d0*/ 	.word	0x00000008
.L_45:


//--------------------- .nv.callgraph             --------------------------
	.section	.nv.callgraph,"",@"SHT_CUDA_CALLGRAPH"
	.align	4
	.sectionentsize	8
	.align		4
        /*0000*/ 	.word	0x00000000
	.align		4
        /*0004*/ 	.word	0xffffffff
	.align		4
        /*0008*/ 	.word	index@(_ZN7cutlass13device_kernelINS_4gemm6kernel13GemmUniversalIN4cute5tupleIJiiiiEEENS1_10collective13CollectiveMmaINS1_34MainloopSm90TmaGmmaWarpSpecializedILi2ENS5_IJNS4_1CILi4EEENSA_ILi2EEENSA_ILi1EEEEEENS1_32KernelTmaWarpSpecializedPingpongEEENS5_IJNSA_ILi64EEENSA_ILi128EEESI_EEENS_10tfloat32_tENS5_IJlSD_lEEESK_SL_NS4_8TiledMMAINS4_8MMA_AtomIJNS4_4SM904GMMA30MMA_64x128x8_F32TF32TF32_SS_TNILNSP_7ScaleInE1ELSR_1EEEEEENS4_6LayoutINS5_IJSD_SD_SD_EEENS5_IJNSA_ILi0EEESW_SW_EEEEENS5_IJNS4_10UnderscoreESZ_SZ_EEEEENS4_23SM90_TMA_LOAD_MULTICASTENS4_14ComposedLayoutINS4_7SwizzleILi3ELi4ELi3EEENS4_18smem_ptr_flag_bitsILi32EEENSU_INS5_IJNSA_ILi8EEENSA_ILi32EEEEEENS5_IJS19_SD_EEEEEEEvNS4_8identityES12_S1D_vS1E_EENS_8epilogue10collective6detail29Sm90TmaWarpSpecializedAdapterINS1H_15DefaultEpilogueISK_SL_SL_NS1G_6thread17LinearCombinationISK_Li1EffLNS1L_9ScaleType4KindE0ELNS_15FloatRoundStyleE2ESK_EENS1_15EpilogueDefaultEEEEEvvEEEEvNT_6ParamsE)
	.align		4
        /*000c*/ 	.word	index@(__assertfail)
	.align		4
        /*0010*/ 	.word	0x00000000
	.align		4
        /*0014*/ 	.word	0xfffffffe
	.align		4
        /*0018*/ 	.word	0x00000000
	.align		4
        /*001c*/ 	.word	0xfffffffd
	.align		4
        /*0020*/ 	.word	0x00000000
	.align		4
        /*0024*/ 	.word	0xfffffffc


//--------------------- .nv.constant4             --------------------------
	.section	.nv.constant4,"a",@progbits
	.align	8
	.align		8
.nv.constant4:
        /*0000*/ 	.dword	__assertfail
	.align		8
        /*0008*/ 	.dword	__unnamed_1
	.align		8
        /*0010*/ 	.dword	_ZN40_INTERNAL_8f841a76_4_k_cu_0aa10109_197964cuda3std3__45__cpo5beginE
	.align		8
        /*0018*/ 	.dword	_ZN40_INTERNAL_8f841a76_4_k_cu_0aa10109_197964cuda3std3__45__cpo3endE
	.align		8
        /*0020*/ 	.dword	_ZN40_INTERNAL_8f841a76_4_k_cu_0aa10109_197964cuda3std3__45__cpo6cbeginE
	.align		8
        /*0028*/ 	.dword	_ZN40_INTERNAL_8f841a76_4_k_cu_0aa10109_197964cuda3std3__45__cpo4cendE
	.align		8
        /*0030*/ 	.dword	_ZN40_INTERNAL_8f841a76_4_k_cu_0aa10109_197964cuda3std3__442_GLOBAL__N__8f841a76_4_k_cu_0aa10109_197966ignoreE
	.align		8
        /*0038*/ 	.dword	_ZN40_INTERNAL_8f841a76_4_k_cu_0aa10109_197964cuda3std3__419piecewise_constructE
	.align		8
        /*0040*/ 	.dword	_ZN40_INTERNAL_8f841a76_4_k_cu_0aa10109_197964cuda3std3__48in_placeE
	.align		8
        /*0048*/ 	.dword	_ZN40_INTERNAL_8f841a76_4_k_cu_0aa10109_197964cuda3std6ranges3__45__cpo4swapE
	.align		8
        /*0050*/ 	.dword	_ZN40_INTERNAL_8f841a76_4_k_cu_0aa10109_197964cuda3std6ranges3__45__cpo9iter_moveE
	.align		8
        /*0058*/ 	.dword	_ZN40_INTERNAL_8f841a76_4_k_cu_0aa10109_197964cute7productE
	.align		8
        /*0060*/ 	.dword	_ZN40_INTERNAL_8f841a76_4_k_cu_0aa10109_197964cute1_E
	.align		8
        /*0068*/ 	.dword	$str$22
	.align		8
        /*0070*/ 	.dword	$str$23


//--------------------- .text._ZN7cutlass13device_kernelINS_4gemm6kernel13GemmUniversalIN4cute5tupleIJiiiiEEENS1_10collective13CollectiveMmaINS1_34MainloopSm90TmaGmmaWarpSpecializedILi2ENS5_IJNS4_1CILi4EEENSA_ILi2EEENSA_ILi1EEEEEENS1_32KernelTmaWarpSpecializedPingpongEEENS5_IJNSA_ILi64EEENSA_ILi128EEESI_EEENS_10tfloat32_tENS5_IJlSD_lEEESK_SL_NS4_8TiledMMAINS4_8MMA_AtomIJNS4_4SM904GMMA30MMA_64x128x8_F32TF32TF32_SS_TNILNSP_7ScaleInE1ELSR_1EEEEEENS4_6LayoutINS5_IJSD_SD_SD_EEENS5_IJNSA_ILi0EEESW_SW_EEEEENS5_IJNS4_10UnderscoreESZ_SZ_EEEEENS4_23SM90_TMA_LOAD_MULTICASTENS4_14ComposedLayoutINS4_7SwizzleILi3ELi4ELi3EEENS4_18smem_ptr_flag_bitsILi32EEENSU_INS5_IJNSA_ILi8EEENSA_ILi32EEEEEENS5_IJS19_SD_EEEEEEEvNS4_8identityES12_S1D_vS1E_EENS_8epilogue10collective6detail29Sm90TmaWarpSpecializedAdapterINS1H_15DefaultEpilogueISK_SL_SL_NS1G_6thread17LinearCombinationISK_Li1EffLNS1L_9ScaleType4KindE0ELNS_15FloatRoundStyleE2ESK_EENS1_15EpilogueDefaultEEEEEvvEEEEvNT_6ParamsE --------------------------
	.section	.text._ZN7cutlass13device_kernelINS_4gemm6kernel13GemmUniversalIN4cute5tupleIJiiiiEEENS1_10collective13CollectiveMmaINS1_34MainloopSm90TmaGmmaWarpSpecializedILi2ENS5_IJNS4_1CILi4EEENSA_ILi2EEENSA_ILi1EEEEEENS1_32KernelTmaWarpSpecializedPingpongEEENS5_IJNSA_ILi64EEENSA_ILi128EEESI_EEENS_10tfloat32_tENS5_IJlSD_lEEESK_SL_NS4_8TiledMMAINS4_8MMA_AtomIJNS4_4SM904GMMA30MMA_64x128x8_F32TF32TF32_SS_TNILNSP_7ScaleInE1ELSR_1EEEEEENS4_6LayoutINS5_IJSD_SD_SD_EEENS5_IJNSA_ILi0EEESW_SW_EEEEENS5_IJNS4_10UnderscoreESZ_SZ_EEEEENS4_23SM90_TMA_LOAD_MULTICASTENS4_14ComposedLayoutINS4_7SwizzleILi3ELi4ELi3EEENS4_18smem_ptr_flag_bitsILi32EEENSU_INS5_IJNSA_ILi8EEENSA_ILi32EEEEEENS5_IJS19_SD_EEEEEEEvNS4_8identityES12_S1D_vS1E_EENS_8epilogue10collective6detail29Sm90TmaWarpSpecializedAdapterINS1H_15DefaultEpilogueISK_SL_SL_NS1G_6thread17LinearCombinationISK_Li1EffLNS1L_9ScaleType4KindE0ELNS_15FloatRoundStyleE2ESK_EENS1_15EpilogueDefaultEEEEEvvEEEEvNT_6ParamsE,"ax",@progbits
	.align	128
.text._ZN7cutlass13device_kernelINS_4gemm6kernel13GemmUniversalIN4cute5tupleIJiiiiEEENS1_10collective13CollectiveMmaINS1_34MainloopSm90TmaGmmaWarpSpecializedILi2ENS5_IJNS4_1CILi4EEENSA_ILi2EEENSA_ILi1EEEEEENS1_32KernelTmaWarpSpecializedPingpongEEENS5_IJNSA_ILi64EEENSA_ILi128EEESI_EEENS_10tfloat32_tENS5_IJlSD_lEEESK_SL_NS4_8TiledMMAINS4_8MMA_AtomIJNS4_4SM904GMMA30MMA_64x128x8_F32TF32TF32_SS_TNILNSP_7ScaleInE1ELSR_1EEEEEENS4_6LayoutINS5_IJSD_SD_SD_EEENS5_IJNSA_ILi0EEESW_SW_EEEEENS5_IJNS4_10UnderscoreESZ_SZ_EEEEENS4_23SM90_TMA_LOAD_MULTICASTENS4_14ComposedLayoutINS4_7SwizzleILi3ELi4ELi3EEENS4_18smem_ptr_flag_bitsILi32EEENSU_INS5_IJNSA_ILi8EEENSA_ILi32EEEEEENS5_IJS19_SD_EEEEEEEvNS4_8identityES12_S1D_vS1E_EENS_8epilogue10collective6detail29Sm90TmaWarpSpecializedAdapterINS1H_15DefaultEpilogueISK_SL_SL_NS1G_6thread17LinearCombinationISK_Li1EffLNS1L_9ScaleType4KindE0ELNS_15FloatRoundStyleE2ESK_EENS1_15EpilogueDefaultEEEEEvvEEEEvNT_6ParamsE:
        .type           _ZN7cutlass13device_kernelINS_4gemm6kernel13GemmUniversalIN4cute5tupleIJiiiiEEENS1_10collective13CollectiveMmaINS1_34MainloopSm90TmaGmmaWarpSpecializedILi2ENS5_IJNS4_1CILi4EEENSA_ILi2EEENSA_ILi1EEEEEENS1_32KernelTmaWarpSpecializedPingpongEEENS5_IJNSA_ILi64EEENSA_ILi128EEESI_EEENS_10tfloat32_tENS5_IJlSD_lEEESK_SL_NS4_8TiledMMAINS4_8MMA_AtomIJNS4_4SM904GMMA30MMA_64x128x8_F32TF32TF32_SS_TNILNSP_7ScaleInE1ELSR_1EEEEEENS4_6LayoutINS5_IJSD_SD_SD_EEENS5_IJNSA_ILi0EEESW_SW_EEEEENS5_IJNS4_10UnderscoreESZ_SZ_EEEEENS4_23SM90_TMA_LOAD_MULTICASTENS4_14ComposedLayoutINS4_7SwizzleILi3ELi4ELi3EEENS4_18smem_ptr_flag_bitsILi32EEENSU_INS5_IJNSA_ILi8EEENSA_ILi32EEEEEENS5_IJS19_SD_EEEEEEEvNS4_8identityES12_S1D_vS1E_EENS_8epilogue10collective6detail29Sm90TmaWarpSpecializedAdapterINS1H_15DefaultEpilogueISK_SL_SL_NS1G_6thread17LinearCombinationISK_Li1EffLNS1L_9ScaleType4KindE0ELNS_15FloatRoundStyleE2ESK_EENS1_15EpilogueDefaultEEEEEvvEEEEvNT_6ParamsE,@function
        .size           _ZN7cutlass13device_kernelINS_4gemm6kernel13GemmUniversalIN4cute5tupleIJiiiiEEENS1_10collective13CollectiveMmaINS1_34MainloopSm90TmaGmmaWarpSpecializedILi2ENS5_IJNS4_1CILi4EEENSA_ILi2EEENSA_ILi1EEEEEENS1_32KernelTmaWarpSpecializedPingpongEEENS5_IJNSA_ILi64EEENSA_ILi128EEESI_EEENS_10tfloat32_tENS5_IJlSD_lEEESK_SL_NS4_8TiledMMAINS4_8MMA_AtomIJNS4_4SM904GMMA30MMA_64x128x8_F32TF32TF32_SS_TNILNSP_7ScaleInE1ELSR_1EEEEEENS4_6LayoutINS5_IJSD_SD_SD_EEENS5_IJNSA_ILi0EEESW_SW_EEEEENS5_IJNS4_10UnderscoreESZ_SZ_EEEEENS4_23SM90_TMA_LOAD_MULTICASTENS4_14ComposedLayoutINS4_7SwizzleILi3ELi4ELi3EEENS4_18smem_ptr_flag_bitsILi32EEENSU_INS5_IJNSA_ILi8EEENSA_ILi32EEEEEENS5_IJS19_SD_EEEEEEEvNS4_8identityES12_S1D_vS1E_EENS_8epilogue10collective6detail29Sm90TmaWarpSpecializedAdapterINS1H_15DefaultEpilogueISK_SL_SL_NS1G_6thread17LinearCombinationISK_Li1EffLNS1L_9ScaleType4KindE0ELNS_15FloatRoundStyleE2ESK_EENS1_15EpilogueDefaultEEEEEvvEEEEvNT_6ParamsE,(.L_x_196 - _ZN7cutlass13device_kernelINS_4gemm6kernel13GemmUniversalIN4cute5tupleIJiiiiEEENS1_10collective13CollectiveMmaINS1_34MainloopSm90TmaGmmaWarpSpecializedILi2ENS5_IJNS4_1CILi4EEENSA_ILi2EEENSA_ILi1EEEEEENS1_32KernelTmaWarpSpecializedPingpongEEENS5_IJNSA_ILi64EEENSA_ILi128EEESI_EEENS_10tfloat32_tENS5_IJlSD_lEEESK_SL_NS4_8TiledMMAINS4_8MMA_AtomIJNS4_4SM904GMMA30MMA_64x128x8_F32TF32TF32_SS_TNILNSP_7ScaleInE1ELSR_1EEEEEENS4_6LayoutINS5_IJSD_SD_SD_EEENS5_IJNSA_ILi0EEESW_SW_EEEEENS5_IJNS4_10UnderscoreESZ_SZ_EEEEENS4_23SM90_TMA_LOAD_MULTICASTENS4_14ComposedLayoutINS4_7SwizzleILi3ELi4ELi3EEENS4_18smem_ptr_flag_bitsILi32EEENSU_INS5_IJNSA_ILi8EEENSA_ILi32EEEEEENS5_IJS19_SD_EEEEEEEvNS4_8identityES12_S1D_vS1E_EENS_8epilogue10collective6detail29Sm90TmaWarpSpecializedAdapterINS1H_15DefaultEpilogueISK_SL_SL_NS1G_6thread17LinearCombinationISK_Li1EffLNS1L_9ScaleType4KindE0ELNS_15FloatRoundStyleE2ESK_EENS1_15EpilogueDefaultEEEEEvvEEEEvNT_6ParamsE)
        .other          _ZN7cutlass13device_kernelINS_4gemm6kernel13GemmUniversalIN4cute5tupleIJiiiiEEENS1_10collective13CollectiveMmaINS1_34MainloopSm90TmaGmmaWarpSpecializedILi2ENS5_IJNS4_1CILi4EEENSA_ILi2EEENSA_ILi1EEEEEENS1_32KernelTmaWarpSpecializedPingpongEEENS5_IJNSA_ILi64EEENSA_ILi128EEESI_EEENS_10tfloat32_tENS5_IJlSD_lEEESK_SL_NS4_8TiledMMAINS4_8MMA_AtomIJNS4_4SM904GMMA30MMA_64x128x8_F32TF32TF32_SS_TNILNSP_7ScaleInE1ELSR_1EEEEEENS4_6LayoutINS5_IJSD_SD_SD_EEENS5_IJNSA_ILi0EEESW_SW_EEEEENS5_IJNS4_10UnderscoreESZ_SZ_EEEEENS4_23SM90_TMA_LOAD_MULTICASTENS4_14ComposedLayoutINS4_7SwizzleILi3ELi4ELi3EEENS4_18smem_ptr_flag_bitsILi32EEENSU_INS5_IJNSA_ILi8EEENSA_ILi32EEEEEENS5_IJS19_SD_EEEEEEEvNS4_8identityES12_S1D_vS1E_EENS_8epilogue10collective6detail29Sm90TmaWarpSpecializedAdapterINS1H_15DefaultEpilogueISK_SL_SL_NS1G_6thread17LinearCombinationISK_Li1EffLNS1L_9ScaleType4KindE0ELNS_15FloatRoundStyleE2ESK_EENS1_15EpilogueDefaultEEEEEvvEEEEvNT_6ParamsE,@"STO_CUDA_ENTRY STV_DEFAULT"
_ZN7cutlass13device_kernelINS_4gemm6kernel13GemmUniversalIN4cute5tupleIJiiiiEEENS1_10collective13CollectiveMmaINS1_34MainloopSm90TmaGmmaWarpSpecializedILi2ENS5_IJNS4_1CILi4EEENSA_ILi2EEENSA_ILi1EEEEEENS1_32KernelTmaWarpSpecializedPingpongEEENS5_IJNSA_ILi64EEENSA_ILi128EEESI_EEENS_10tfloat32_tENS5_IJlSD_lEEESK_SL_NS4_8TiledMMAINS4_8MMA_AtomIJNS4_4SM904GMMA30MMA_64x128x8_F32TF32TF32_SS_TNILNSP_7ScaleInE1ELSR_1EEEEEENS4_6LayoutINS5_IJSD_SD_SD_EEENS5_IJNSA_ILi0EEESW_SW_EEEEENS5_IJNS4_10UnderscoreESZ_SZ_EEEEENS4_23SM90_TMA_LOAD_MULTICASTENS4_14ComposedLayoutINS4_7SwizzleILi3ELi4ELi3EEENS4_18smem_ptr_flag_bitsILi32EEENSU_INS5_IJNSA_ILi8EEENSA_ILi32EEEEEENS5_IJS19_SD_EEEEEEEvNS4_8identityES12_S1D_vS1E_EENS_8epilogue10collective6detail29Sm90TmaWarpSpecializedAdapterINS1H_15DefaultEpilogueISK_SL_SL_NS1G_6thread17LinearCombinationISK_Li1EffLNS1L_9ScaleType4KindE0ELNS_15FloatRoundStyleE2ESK_EENS1_15EpilogueDefaultEEEEEvvEEEEvNT_6ParamsE:
[----:B------:R-:W0:Y:S01]  /*0000*/  LDC R1, c[0x0][0x28] ;  /* 0x00000a00ff017b82 */ /* 0x000e220000000800 */
[----:B------:R-:W1:Y:S01]  /*0010*/  S2R R3, SR_TID.X ;  /* 0x0000000000037919 */ /* 0x000e620000002100 */
[----:B------:R-:W-:Y:S01]  /*0020*/  ELECT P0, URZ, PT ;  /* 0x00000000003f782f */ /* 0x000fe20003800000 */
[----:B------:R-:W-:Y:S01]  /*0030*/  BSSY B0, `(.L_x_0) ;  /* 0x0000014000007945 */ /* 0x000fe20003800000 */
[--C-:B-1----:R-:W-:Y:S02]  /*0040*/  SHF.R.U32.HI R0, RZ, 0x5, R3.reuse ;  /* 0x00000005ff007819 */ /* 0x102fe40000011603 */
[----:B------:R-:W-:-:S03]  /*0050*/  SHF.R.U32.HI R5, RZ, 0x7, R3 ;  /* 0x00000007ff057819 */ /* 0x000fc60000011603 */
[----:B------:R-:W1:Y:S02]  /*0060*/  SHFL.IDX PT, R2, R0, RZ, 0x1f ;  /* 0x00001fff00027589 */ /* 0x000e6400000e0000 */
[----:B-1----:R-:W-:Y:S02]  /*0070*/  R2UR UR6, R2 ;  /* 0x00000000020672ca */ /* 0x002fe400000e0000 */
[----:B------:R1:W2:Y:S11]  /*0080*/  SHFL.IDX PT, R2, R5, RZ, 0x1f ;  /* 0x00001fff05027589 */ /* 0x0002b600000e0000 */
[----:B------:R-:W-:-:S02]  /*0090*/  USHF.R.S32.HI UR4, URZ, 0x1f, UR6 ;  /* 0x0000001f3f047899 */ /* 0x000fc40008011406 */
[----:B------:R-:W-:Y:S02]  /*00a0*/  ISETP.NE.OR P0, PT, RZ, UR6, !P0 ;  /* 0x00000006ff007c0c */ /* 0x000fe4000c705670 */
[----:B------:R-:W-:-:S04]  /*00b0*/  ULEA.HI UR4, UR4, UR6, URZ, 0x2 ;  /* 0x0000000604047291 */ /* 0x000fc8000f8f103f */
[----:B------:R-:W-:-:S04]  /*00c0*/  ULOP3.LUT UR4, UR4, 0xfffffffc, URZ, 0xc0, !UPT ;  /* 0xfffffffc04047892 */ /* 0x000fc8000f8ec03f */
[----:B------:R-:W-:-:S03]  /*00d0*/  UIADD3 UR6, UR6, -UR4, URZ ;  /* 0x8000000406067290 */ /* 0x000fc6000fffe03f */
[----:B012---:R-:W-:Y:S09]  /*00e0*/  @P0 BRA `(.L_x_1) ;  /* 0x0000000000200947 */ /* 0x007ff20003800000 */
[----:B------:R-:W-:Y:S02]  /*00f0*/  ULDC.64 UR4, c[0x0][0x198] ;  /* 0x0000660000047ab9 */ /* 0x000fe40000000a00 */
[----:B------:R-:W-:Y:S02]  /*0100*/  UIADD3 UR8, UP0, UR4, 0xf0, URZ ;  /* 0x000000f004087890 */ /* 0x000fe4000ff1e03f */
[----:B------:R-:W-:Y:S02]  /*0110*/  UIADD3 UR4, UP1, UR4, 0x1f0, URZ ;  /* 0x000001f004047890 */ /* 0x000fe4000ff3e03f */
[----:B------:R-:W-:Y:S02]  /*0120*/  UIADD3.X UR9, URZ, UR5, URZ, UP0, !UPT ;  /* 0x000000053f097290 */ /* 0x000fe400087fe43f */
[----:B------:R-:W-:-:S07]  /*0130*/  UIADD3.X UR5, URZ, UR5, URZ, UP1, !UPT ;  /* 0x000000053f057290 */ /* 0x000fce0008ffe43f */
[----:B------:R0:W-:Y:S02]  /*0140*/  UTMACCTL.PF [UR8] ;  /* 0x00000000080079b9 */ /* 0x0001e40008040000 */
[----:B------:R0:W-:Y:S02]  /*0150*/  UTMACCTL.PF [UR4] ;  /* 0x00000000040079b9 */ /* 0x0001e40008040000 */
[----:B0-----:R-:W-:Y:S01]  /*0160*/  NOP ;  /* 0x0000000000007918 */ /* 0x001fe20000000000 */
.L_x_1:
[----:B------:R-:W-:Y:S05]  /*0170*/  BSYNC B0 ;  /* 0x0000000000007941 */ /* 0x000fea0003800000 */
.L_x_0:
[----:B------:R-:W0:Y:S01]  /*0180*/  SHFL.IDX PT, R6, R0, RZ, 0x1f ;  /* 0x00001fff00067589 */ /* 0x000e2200000e0000 */
[----:B------:R-:W-:Y:S01]  /*0190*/  R2UR UR19, R2 ;  /* 0x00000000021372ca */ /* 0x000fe200000e0000 */
[----:B------:R-:W-:-:S04]  /*01a0*/  UISETP.NE.AND UP0, UPT, UR6, 0x3, UPT ;  /* 0x000000030600788c */ /* 0x000fc8000bf05270 */
[----:B------:R-:W-:-:S08]  /*01b0*/  UISETP.EQ.OR UP0, UPT, UR6, URZ, !UP0 ;  /* 0x0000003f0600728c */ /* 0x000fd0000c702670 */
[----:B------:R-:W-:Y:S02]  /*01c0*/  UIADD3 UR14, UR19, -0x1, URZ ;  /* 0xffffffff130e7890 */ /* 0x000fe4000fffe03f */
[----:B------:R-:W-:Y:S02]  /*01d0*/  UISETP.EQ.AND UP0, UPT, UR19, URZ, UP0 ;  /* 0x0000003f1300728c */ /* 0x000fe40008702270 */
[----:B------:R-:W-:Y:S02]  /*01e0*/  UISETP.GE.U32.AND UP1, UPT, UR14, 0x2, UPT ;  /* 0x000000020e00788c */ /* 0x000fe4000bf26070 */
[----:B------:R-:W-:Y:S01]  /*01f0*/  USEL UR38, URZ, 0x1, !UP0 ;  /* 0x000000013f267887 */ /* 0x000fe2000c000000 */
[----:B0-----:R-:W-:-:S03]  /*0200*/  ISETP.NE.AND P0, PT, R6, RZ, PT ;  /* 0x000000ff0600720c */ /* 0x001fc60003f05270 */
[----:B------:R-:W-:-:S10]  /*0210*/  USEL UR38, UR38, 0x2, UP1 ;  /* 0x0000000226267887 */ /* 0x000fd40008800000 */
[----:B------:R-:W-:Y:S05]  /*0220*/  @P0 BRA `(.L_x_2) ;  /* 0x0000000000480947 */ /* 0x000fea0003800000 */
[----:B------:R-:W0:Y:S01]  /*0230*/  S2UR UR7, SR_CgaCtaId ;  /* 0x00000000000779c3 */ /* 0x000e220000008800 */
[----:B------:R-:W-:Y:S01]  /*0240*/  UMOV UR4, 0x400 ;  /* 0x0000040000047882 */ /* 0x000fe20000000000 */
[----:B------:R-:W-:Y:S01]  /*0250*/  UMOV UR5, 0x1 ;  /* 0x0000000100057882 */ /* 0x000fe20000000000 */
[----:B------:R-:W-:Y:S01]  /*0260*/  UMOV UR8, 0x5 ;  /* 0x0000000500087882 */ /* 0x000fe20000000000 */
[----:B------:R-:W-:Y:S01]  /*0270*/  ELECT P0, URZ, PT ;  /* 0x00000000003f782f */ /* 0x000fe20003800000 */
[----:B------:R-:W-:-:S04]  /*0280*/  UIADD3 UR8, -UR8, 0x100000, URZ ;  /* 0x0010000008087890 */ /* 0x000fc8000fffe13f */
[----:B------:R-:W-:Y:S02]  /*0290*/  USHF.L.U32 UR9, UR8, 0xb, URZ ;  /* 0x0000000b08097899 */ /* 0x000fe4000800063f */
[----:B------:R-:W-:Y:S02]  /*02a0*/  USHF.L.U32 UR8, UR8, 0x1, URZ ;  /* 0x0000000108087899 */ /* 0x000fe4000800063f */
[----:B0-----:R-:W-:Y:S02]  /*02b0*/  ULEA UR7, UR7, UR4, 0x18 ;  /* 0x0000000407077291 */ /* 0x001fe4000f8ec03f */
[----:B------:R-:W-:-:S04]  /*02c0*/  UIADD3 UR4, -UR5, 0x100000, URZ ;  /* 0x0010000005047890 */ /* 0x000fc8000fffe13f */
[----:B------:R-:W-:Y:S02]  /*02d0*/  USHF.L.U32 UR5, UR4, 0xb, URZ ;  /* 0x0000000b04057899 */ /* 0x000fe4000800063f */
[----:B------:R-:W-:Y:S01]  /*02e0*/  USHF.L.U32 UR4, UR4, 0x1, URZ ;  /* 0x0000000104047899 */ /* 0x000fe2000800063f */
[----:B------:R-:W0:Y:S11]  /*02f0*/  FENCE.VIEW.ASYNC.S ;  /* 0x00000000000073c6 */ /* 0x000e360000000000 */
[----:B0-----:R0:W1:Y:S01]  /*0300*/  SYNCS.EXCH.64 URZ, [UR7], UR4 ;  /* 0x00000004073f75b2 */ /* 0x0010620008000100 */
[----:B------:R0:W2:Y:S01]  /*0310*/  SYNCS.EXCH.64 URZ, [UR7+0x10], UR8 ;  /* 0x00001008073f75b2 */ /* 0x0000a20008000100 */
[----:B------:R0:W3:Y:S01]  /*0320*/  SYNCS.EXCH.64 URZ, [UR7+0x8], UR4 ;  /* 0x00000804073f75b2 */ /* 0x0000e20008000100 */
[----:B------:R0:W4:Y:S01]  /*0330*/  SYNCS.EXCH.64 URZ, [UR7+0x18], UR8 ;  /* 0x00001808073f75b2 */ /* 0x0001220008000100 */
[----:B------:R-:W-:Y:S01]  /*0340*/  NOP ;  /* 0x0000000000007918 */ /* 0x000fe20000000000 */
.L_x_2:
[----:B------:R-:W5:Y:S01]  /*0350*/  S2UR UR15, SR_CTAID.X ;  /* 0x00000000000f79c3 */ /* 0x000f620000002500 */
[----:B------:R-:W-:Y:S01]  /*0360*/  SHF.R.S32.HI R2, RZ, 0x1f, R3 ;  /* 0x0000001fff027819 */ /* 0x000fe20000011403 */
[----:B------:R-:W1:Y:S01]  /*0370*/  SHFL.IDX PT, R12, R0, RZ, 0x1f ;  /* 0x00001fff000c7589 */ /* 0x000e6200000e0000 */
[----:B0-----:R-:W-:Y:S01]  /*0380*/  ULDC UR4, c[0x0][0x150] ;  /* 0x0000540000047ab9 */ /* 0x001fe20000000800 */
[----:B------:R-:W-:Y:S02]  /*0390*/  SHF.R.S32.HI R11, RZ, 0x1f, R6 ;  /* 0x0000001fff0b7819 */ /* 0x000fe40000011406 */
[----:B------:R-:W-:Y:S02]  /*03a0*/  ELECT P0, URZ, PT ;  /* 0x00000000003f782f */ /* 0x000fe40003800000 */
[----:B------:R-:W-:Y:S01]  /*03b0*/  LEA.HI R2, R2, R3, RZ, 0x7 ;  /* 0x0000000302027211 */ /* 0x000fe200078f38ff */
[----:B------:R-:W0:Y:S01]  /*03c0*/  SHFL.IDX PT, R8, R0, RZ, 0x1f ;  /* 0x00001fff00087589 */ /* 0x000e2200000e0000 */
[----:B------:R-:W2:Y:S01]  /*03d0*/  S2UR UR8, SR_CTAID.Y ;  /* 0x00000000000879c3 */ /* 0x000ea20000002600 */
[----:B------:R-:W-:-:S02]  /*03e0*/  LEA.HI R11, R11, R6, RZ, 0x2 ;  /* 0x000000060b0b7211 */ /* 0x000fc400078f10ff */
[----:B------:R-:W-:Y:S02]  /*03f0*/  ELECT P1, URZ, PT ;  /* 0x00000000003f782f */ /* 0x000fe40003820000 */
[----:B------:R-:W-:Y:S01]  /*0400*/  LOP3.LUT R2, R2, 0xffffff80, RZ, 0xc0, !PT ;  /* 0xffffff8002027812 */ /* 0x000fe200078ec0ff */
[----:B------:R-:W-:Y:S01]  /*0410*/  ULDC UR5, c[0x0][0x154] ;  /* 0x0000550000057ab9 */ /* 0x000fe20000000800 */
[----:B------:R-:W-:Y:S01]  /*0420*/  LOP3.LUT R11, R11, 0x3ffffffc, RZ, 0xc0, !PT ;  /* 0x3ffffffc0b0b7812 */ /* 0x000fe200078ec0ff */
[----:B------:R-:W-:Y:S01]  /*0430*/  ULDC UR7, c[0x0][0x144] ;  /* 0x0000510000077ab9 */ /* 0x000fe20000000800 */
[----:B------:R-:W-:Y:S01]  /*0440*/  UMOV UR18, 0x80 ;  /* 0x0000008000127882 */ /* 0x000fe20000000000 */
[----:B------:R-:W-:Y:S01]  /*0450*/  IMAD.IADD R4, R3, 0x1, -R2 ;  /* 0x0000000103047824 */ /* 0x000fe200078e0a02 */
[----:B------:R-:W-:Y:S01]  /*0460*/  NOP ;  /* 0x0000000000007918 */ /* 0x000fe20000000000 */
[----:B------:R-:W-:Y:S01]  /*0470*/  IMAD.IADD R11, R6, 0x1, -R11 ;  /* 0x00000001060b7824 */ /* 0x000fe200078e0a0b */
[----:B------:R-:W-:Y:S01]  /*0480*/  NOP ;  /* 0x0000000000007918 */ /* 0x000fe20000000000 */
[----:B------:R-:W-:Y:S01]  /*0490*/  ULDC UR17, c[0x0][0x148] ;  /* 0x0000520000117ab9 */ /* 0x000fe20000000800 */
[----:B------:R-:W-:Y:S01]  /*04a0*/  SHF.R.S32.HI R9, RZ, 0x1f, R4 ;  /* 0x0000001fff097819 */ /* 0x000fe20000011404 */
[----:B------:R3:W3:Y:S01]  /*04b0*/  SHFL.IDX PT, R98, R5, RZ, 0x1f ;  /* 0x00001fff05627589 */ /* 0x0006e200000e0000 */
[----:B------:R-:W-:Y:S01]  /*04c0*/  IMAD.MOV.U32 R88, RZ, RZ, 0x1 ;  /* 0x00000001ff587424 */ /* 0x000fe200078e00ff */
[----:B-----5:R-:W-:-:S02]  /*04d0*/  I2FP.F32.U32 R10, UR15 ;  /* 0x0000000f000a7c45 */ /* 0x020fc40008201000 */
[----:B------:R-:W-:Y:S02]  /*04e0*/  LEA.HI R2, R9, R4, RZ, 0x3 ;  /* 0x0000000409027211 */ /* 0x000fe400078f18ff */
[----:B-1----:R-:W-:Y:S01]  /*04f0*/  ISETP.NE.OR P0, PT, R12, RZ, !P0 ;  /* 0x000000ff0c00720c */ /* 0x002fe20004705670 */
[----:B------:R-:W-:Y:S01]  /*0500*/  FMUL R10, R10, UR4 ;  /* 0x000000040a0a7c20 */ /* 0x000fe20008400000 */
[--C-:B------:R-:W-:Y:S02]  /*0510*/  SHF.R.S32.HI R7, RZ, 0x3, R2.reuse ;  /* 0x00000003ff077819 */ /* 0x100fe40000011402 */
[----:B------:R-:W-:Y:S02]  /*0520*/  SHF.R.S32.HI R2, RZ, 0x1f, R2 ;  /* 0x0000001fff027819 */ /* 0x000fe40000011402 */
[----:B0-----:R-:W-:Y:S01]  /*0530*/  ISETP.NE.OR P1, PT, R8, RZ, !P1 ;  /* 0x000000ff0800720c */ /* 0x001fe20004f25670 */
[----:B------:R-:W0:Y:S01]  /*0540*/  F2I.U32.TRUNC.NTZ R10, R10 ;  /* 0x0000000a000a7305 */ /* 0x000e22000020f000 */
[----:B------:R-:W-:-:S02]  /*0550*/  LEA.HI R2, R2, R7, RZ, 0x2 ;  /* 0x0000000702027211 */ /* 0x000fc400078f10ff */
[----:B--2---:R-:W-:Y:S02]  /*0560*/  I2FP.F32.U32 R0, UR8 ;  /* 0x0000000800007c45 */ /* 0x004fe40008201000 */
[----:B------:R-:W-:Y:S01]  /*0570*/  LOP3.LUT R2, R2, 0xfffffffc, RZ, 0xc0, !PT ;  /* 0xfffffffc02027812 */ /* 0x000fe200078ec0ff */
[----:B------:R-:W-:Y:S01]  /*0580*/  VOTEU.ALL UP0, P0 ;  /* 0x00000000003f7886 */ /* 0x000fe20000000000 */
[----:B------:R-:W-:Y:S01]  /*0590*/  ISETP.NE.AND P2, PT, RZ, UR19, PT ;  /* 0x00000013ff007c0c */ /* 0x000fe2000bf45270 */
[----:B------:R-:W-:Y:S02]  /*05a0*/  FMUL R0, R0, UR5 ;  /* 0x0000000500007c20 */ /* 0x000fe40008400000 */
[----:B------:R-:W-:Y:S01]  /*05b0*/  IMAD.IADD R2, R7, 0x1, -R2 ;  /* 0x0000000107027824 */ /* 0x000fe200078e0a02 */
[----:B------:R-:W1:Y:S01]  /*05c0*/  @!UP0 S2UR UR11, SR_CgaCtaId ;  /* 0x00000000000b89c3 */ /* 0x000e620000008800 */
[----:B------:R-:W-:Y:S01]  /*05d0*/  VOTEU.ALL UP1, P1 ;  /* 0x00000000003f7886 */ /* 0x000fe20000820000 */
[----:B------:R-:W-:Y:S01]  /*05e0*/  @!UP0 UMOV UR10, 0x400 ;  /* 0x00000400000a8882 */ /* 0x000fe20000000000 */
[----:B------:R-:W-:Y:S01]  /*05f0*/  IMAD R2, R11, 0x4, R2 ;  /* 0x000000040b027824 */ /* 0x000fe200078e0202 */
[----:B0-----:R-:W-:Y:S01]  /*0600*/  R2UR UR4, R10 ;  /* 0x000000000a0472ca */ /* 0x001fe200000e0000 */
[----:B------:R-:W0:Y:S01]  /*0610*/  F2I.U32.TRUNC.NTZ R0, R0 ;  /* 0x0000000000007305 */ /* 0x000e22000020f000 */
[----:B------:R-:W-:Y:S01]  /*0620*/  @!UP1 UMOV UR13, 0x400 ;  /* 0x00000400000d9882 */ /* 0x000fe20000000000 */
[C---:B------:R-:W-:Y:S01]  /*0630*/  IMAD.SHL.U32 R23, R2.reuse, 0x4, RZ ;  /* 0x0000000402177824 */ /* 0x040fe200078e00ff */
[----:B------:R-:W-:Y:S01]  /*0640*/  SHF.R.S32.HI R7, RZ, 0x1f, R2 ;  /* 0x0000001fff077819 */ /* 0x000fe20000011402 */
[----:B------:R-:W2:Y:S01]  /*0650*/  @!UP1 S2UR UR16, SR_CgaCtaId ;  /* 0x00000000001099c3 */ /* 0x000ea20000008800 */
[----:B------:R-:W-:Y:S01]  /*0660*/  VOTEU.ALL UP2, P1 ;  /* 0x00000000003f7886 */ /* 0x000fe20000840000 */
[----:B------:R-:W-:Y:S01]  /*0670*/  VOTEU.ALL UP3, P1 ;  /* 0x00000000003f7886 */ /* 0x000fe20000860000 */
[----:B------:R-:W-:Y:S01]  /*0680*/  LEA.HI R7, R7, R2, RZ, 0x2 ;  /* 0x0000000207077211 */ /* 0x000fe200078f10ff */
[----:B------:R-:W-:Y:S01]  /*0690*/  VOTEU.ALL UP4, P1 ;  /* 0x00000000003f7886 */ /* 0x000fe20000880000 */
[----:B------:R-:W-:Y:S01]  /*06a0*/  LOP3.LUT R23, R2, 0xc, R23, 0x78, !PT ;  /* 0x0000000c02177812 */ /* 0x000fe200078e7817 */
[----:B------:R-:W-:Y:S01]  /*06b0*/  VOTEU.ALL UP5, P1 ;  /* 0x00000000003f7886 */ /* 0x000fe200008a0000 */
[----:B------:R-:W-:Y:S01]  /*06c0*/  LOP3.LUT R7, R7, 0xfffffffc, RZ, 0xc0, !PT ;  /* 0xfffffffc07077812 */ /* 0x000fe200078ec0ff */
[----:B------:R-:W-:Y:S01]  /*06d0*/  UIADD3 UR4, -UR4, URZ, URZ ;  /* 0x0000003f04047290 */ /* 0x000fe2000fffe13f */
[----:B0-----:R-:W-:-:S03]  /*06e0*/  R2UR UR9, R0 ;  /* 0x00000000000972ca */ /* 0x001fc600000e0000 */
[----:B------:R-:W-:Y:S01]  /*06f0*/  IMAD.IADD R7, R2, 0x1, -R7 ;  /* 0x0000000102077824 */ /* 0x000fe200078e0a07 */
[----:B------:R-:W-:Y:S01]  /*0700*/  UIMAD UR7, UR7, UR4, UR15 ;  /* 0x00000004070772a4 */ /* 0x000fe2000f8e020f */
[----:B------:R-:W0:Y:S01]  /*0710*/  LDC R2, c[0x0][0x140] ;  /* 0x00005000ff027b82 */ /* 0x000e220000000800 */
[----:B-1----:R-:W-:Y:S01]  /*0720*/  @!UP0 ULEA UR12, UR11, UR10, 0x18 ;  /* 0x0000000a0b0c8291 */ /* 0x002fe2000f8ec03f */
[----:B------:R-:W-:Y:S01]  /*0730*/  UMOV UR4, 0x20 ;  /* 0x0000002000047882 */ /* 0x000fe20000000000 */
[----:B------:R-:W-:-:S04]  /*0740*/  @!UP1 UIADD3 UR10, -UR18, 0x100000, URZ ;  /* 0x00100000120a9890 */ /* 0x000fc8000fffe13f */
[----:B------:R-:W-:Y:S02]  /*0750*/  @!UP1 USHF.L.U32 UR11, UR10, 0xb, URZ ;  /* 0x0000000b0a0b9899 */ /* 0x000fe4000800063f */
[----:B------:R-:W-:Y:S01]  /*0760*/  @!UP1 USHF.L.U32 UR10, UR10, 0x1, URZ ;  /* 0x000000010a0a9899 */ /* 0x000fe2000800063f */
[----:B------:R-:W-:Y:S01]  /*0770*/  ISETP.NE.AND P3, PT, R7, UR7, PT ;  /* 0x0000000707007c0c */ /* 0x000fe2000bf65270 */
[----:B------:R-:W-:-:S04]  /*0780*/  @!UP0 UIADD3 UR4, -UR4, 0x100000, URZ ;  /* 0x0010000004048890 */ /* 0x000fc8000fffe13f */
[----:B------:R-:W-:Y:S02]  /*0790*/  @!UP0 USHF.L.U32 UR5, UR4, 0xb, URZ ;  /* 0x0000000b04058899 */ /* 0x000fe4000800063f */
[----:B------:R-:W-:Y:S01]  /*07a0*/  @!UP0 USHF.L.U32 UR4, UR4, 0x1, URZ ;  /* 0x0000000104048899 */ /* 0x000fe2000800063f */
[----:B------:R-:W-:Y:S01]  /*07b0*/  VOTEU.ALL UP0, P0 ;  /* 0x00000000003f7886 */ /* 0x000fe20000000000 */
[----:B--2---:R-:W-:Y:S01]  /*07c0*/  @!UP1 ULEA UR13, UR16, UR13, 0x18 ;  /* 0x0000000d100d9291 */ /* 0x004fe2000f8ec03f */
[----:B------:R-:W-:Y:S01]  /*07d0*/  VOTEU.ALL UP1, P0 ;  /* 0x00000000003f7886 */ /* 0x000fe20000020000 */
[----:B------:R-:W-:Y:S01]  /*07e0*/  UIADD3 UR9, -UR9, URZ, URZ ;  /* 0x0000003f09097290 */ /* 0x000fe2000fffe13f */
[----:B------:R-:W-:Y:S02]  /*07f0*/  LOP3.LUT P0, RZ, R4, 0x7, RZ, 0xc0, !PT ;  /* 0x0000000704ff7812 */ /* 0x000fe4000780c0ff */
[----:B------:R-:W-:Y:S01]  /*0800*/  @P3 SHF.R.S32.HI R0, RZ, 0x1f, R23 ;  /* 0x0000001fff003819 */ /* 0x000fe20000011417 */
[----:B------:R-:W1:Y:S04]  /*0810*/  FENCE.VIEW.ASYNC.S ;  /* 0x00000000000073c6 */ /* 0x000e680000000000 */
[----:B-1----:R-:W1:Y:S01]  /*0820*/  @!UP0 SYNCS.EXCH.64 URZ, [UR12+0x50], UR4 ;  /* 0x000050040c3f85b2 */ /* 0x002e620008000100 */
[----:B------:R-:W-:-:S02]  /*0830*/  ISETP.LT.U32.AND P0, PT, R23, 0x8, !P0 ;  /* 0x000000081700780c */ /* 0x000fc40004701070 */
[----:B------:R-:W-:Y:S02]  /*0840*/  @P3 LEA.HI R0, R0, R23, RZ, 0x2 ;  /* 0x0000001700003211 */ /* 0x000fe400078f10ff */
[----:B0-----:R-:W-:Y:S02]  /*0850*/  ISETP.EQ.U32.AND P1, PT, R2, 0x1, PT ;  /* 0x000000010200780c */ /* 0x001fe40003f22070 */
[----:B------:R-:W-:Y:S02]  /*0860*/  @P3 SHF.R.S32.HI R0, RZ, 0x2, R0 ;  /* 0x00000002ff003819 */ /* 0x000fe40000011400 */
[----:B---3--:R-:W-:Y:S01]  /*0870*/  SEL R5, RZ, 0x1, !P0 ;  /* 0x00000001ff057807 */ /* 0x008fe20004000000 */
[----:B------:R0:W2:Y:S01]  /*0880*/  @!UP1 SYNCS.EXCH.64 URZ, [UR12+0x58], UR4 ;  /* 0x000058040c3f95b2 */ /* 0x0000a20008000100 */
[----:B------:R-:W-:Y:S01]  /*0890*/  NOP ;  /* 0x0000000000007918 */ /* 0x000fe20000000000 */
[----:B0-----:R-:W-:Y:S01]  /*08a0*/  UIMAD UR4, UR17, UR9, UR8 ;  /* 0x00000009110472a4 */ /* 0x001fe2000f8e0208 */
[----:B------:R0:W3:Y:S05]  /*08b0*/  @!UP2 SYNCS.EXCH.64 URZ, [UR13+0x30], UR10 ;  /* 0x0000300a0d3fa5b2 */ /* 0x0000ea0008000100 */
[----:B------:R-:W-:-:S04]  /*08c0*/  @P3 ISETP.NE.AND P4, PT, R0, UR4, PT ;  /* 0x0000000400003c0c */ /* 0x000fc8000bf85270 */
[----:B------:R-:W-:-:S04]  /*08d0*/  @P3 SEL R88, RZ, 0x1, P4 ;  /* 0x00000001ff583807 */ /* 0x000fc80002000000 */
[----:B------:R-:W-:Y:S01]  /*08e0*/  LOP3.LUT R88, R88, R5, RZ, 0xc0, !PT ;  /* 0x0000000558587212 */ /* 0x000fe200078ec0ff */
[----:B------:R0:W0:Y:S01]  /*08f0*/  @!UP3 SYNCS.EXCH.64 URZ, [UR13+0x38], UR10 ;  /* 0x0000380a0d3fb5b2 */ /* 0x0000220008000100 */
[----:B------:R0:W0:Y:S01]  /*0900*/  @!UP4 SYNCS.EXCH.64 URZ, [UR13+0x40], UR10 ;  /* 0x0000400a0d3fc5b2 */ /* 0x0000220008000100 */
[----:B------:R0:W0:Y:S01]  /*0910*/  @!UP5 SYNCS.EXCH.64 URZ, [UR13+0x48], UR10 ;  /* 0x0000480a0d3fd5b2 */ /* 0x0000220008000100 */
[----:B------:R-:W-:Y:S01]  /*0920*/  NOP ;  /* 0x0000000000007918 */ /* 0x000fe20000000000 */
[----:B-1----:R-:W-:Y:S05]  /*0930*/  @!P1 BRA `(.L_x_3) ;  /* 0x0000000000089947 */ /* 0x002fea0003800000 */
[----:B0-234-:R-:W-:Y:S01]  /*0940*/  UCGABAR_ARV ;  /* 0x00000000000079c7 */ /* 0x01dfe20008000000 */
[----:B------:R-:W-:Y:S05]  /*0950*/  BRA `(.L_x_4) ;  /* 0x0000000000047947 */ /* 0x000fea0003800000 */
.L_x_3:
[----:B0-234-:R-:W-:Y:S01]  /*0960*/  NOP ;  /* 0x0000000000007918 */ /* 0x01dfe20000000000 */
.L_x_4:
[----:B------:R-:W-:Y:S01]  /*0970*/  ULDC.64 UR4, c[0x0][0x598] ;  /* 0x0001660000047ab9 */ /* 0x000fe20000000a00 */
[----:B------:R-:W-:Y:S01]  /*0980*/  ULDC.64 UR36, c[0x0][0x208] ;  /* 0x0000820000247ab9 */ /* 0x000fe20000000a00 */
[----:B------:R-:W-:-:S04]  /*0990*/  ISETP.NE.U32.AND P0, PT, RZ, UR4, PT ;  /* 0x00000004ff007c0c */ /* 0x000fc8000bf05070 */
[----:B------:R-:W-:-:S13]  /*09a0*/  ISETP.NE.AND.EX P0, PT, RZ, UR5, PT, P0 ;  /* 0x00000005ff007c0c */ /* 0x000fda000bf05300 */
[----:B------:R-:W-:Y:S05]  /*09b0*/  @!P0 BRA `(.L_x_5) ;  /* 0x00000000001c8947 */ /* 0x000fea0003800000 */
[----:B------:R-:W0:Y:S02]  /*09c0*/  LDC.64 R6, c[0x0][0x598] ;  /* 0x00016600ff067b82 */ /* 0x000e240000000a00 */
[----:B0-----:R-:W2:Y:S02]  /*09d0*/  LDG.E.64 R6, desc[UR36][R6.64] ;  /* 0x0000002406067981 */ /* 0x001ea4000c1e1b00 */
[----:B--2---:R-:W-:-:S04]  /*09e0*/  ISETP.NE.U32.AND P0, PT, R6, RZ, PT ;  /* 0x000000ff0600720c */ /* 0x004fc80003f05070 */
[----:B------:R-:W-:-:S13]  /*09f0*/  ISETP.NE.AND.EX P0, PT, R7, RZ, PT, P0 ;  /* 0x000000ff0700720c */ /* 0x000fda0003f05300 */
[----:B------:R-:W-:Y:S05]  /*0a00*/  @!P0 BRA `(.L_x_5) ;  /* 0x0000000000088947 */ /* 0x000fea0003800000 */
[----:B------:R0:W5:Y:S01]  /*0a10*/  LD.E R89, desc[UR36][R6.64] ;  /* 0x0000002406597980 */ /* 0x000162000c101900 */
[----:B------:R-:W-:Y:S05]  /*0a20*/  BRA `(.L_x_6) ;  /* 0x0000000000247947 */ /* 0x000fea0003800000 */
.L_x_5:
[----:B------:R-:W-:Y:S02]  /*0a30*/  ULDC.64 UR4, c[0x0][0x588] ;  /* 0x0001620000047ab9 */ /* 0x000fe40000000a00 */
[----:B------:R-:W-:-:S04]  /*0a40*/  ISETP.NE.U32.AND P0, PT, RZ, UR4, PT ;  /* 0x00000004ff007c0c */ /* 0x000fc8000bf05070 */
[----:B------:R-:W-:-:S13]  /*0a50*/  ISETP.NE.AND.EX P0, PT, RZ, UR5, PT, P0 ;  /* 0x00000005ff007c0c */ /* 0x000fda000bf05300 */
[----:B------:R-:W-:Y:S05]  /*0a60*/  @!P0 BRA `(.L_x_7) ;  /* 0x00000000000c8947 */ /* 0x000fea0003800000 */
[----:B------:R-:W0:Y:S02]  /*0a70*/  LDC.64 R6, c[0x0][0x588] ;  /* 0x00016200ff067b82 */ /* 0x000e240000000a00 */
[----:B0-----:R1:W5:Y:S01]  /*0a80*/  LDG.E R89, desc[UR36][R6.64] ;  /* 0x0000002406597981 */ /* 0x001362000c1e1900 */
[----:B------:R-:W-:Y:S05]  /*0a90*/  BRA `(.L_x_6) ;  /* 0x0000000000087947 */ /* 0x000fea0003800000 */
.L_x_7:
[----:B------:R-:W-:Y:S02]  /*0aa0*/  ULDC UR4, c[0x0][0x580] ;  /* 0x0001600000047ab9 */ /* 0x000fe40000000800 */
[----:B------:R-:W-:-:S07]  /*0ab0*/  IMAD.U32 R89, RZ, RZ, UR4 ;  /* 0x00000004ff597e24 */ /* 0x000fce000f8e00ff */
.L_x_6:
[----:B------:R-:W-:Y:S02]  /*0ac0*/  ULDC.64 UR4, c[0x0][0x5a0] ;  /* 0x0001680000047ab9 */ /* 0x000fe40000000a00 */
[----:B------:R-:W-:-:S04]  /*0ad0*/  ISETP.NE.U32.AND P0, PT, RZ, UR4, PT ;  /* 0x00000004ff007c0c */ /* 0x000fc8000bf05070 */
[----:B------:R-:W-:-:S13]  /*0ae0*/  ISETP.NE.AND.EX P0, PT, RZ, UR5, PT, P0 ;  /* 0x00000005ff007c0c */ /* 0x000fda000bf05300 */
[----:B------:R-:W-:Y:S05]  /*0af0*/  @!P0 BRA `(.L_x_8) ;  /* 0x00000000001c8947 */ /* 0x000fea0003800000 */
[----:B01----:R-:W0:Y:S02]  /*0b00*/  LDC.64 R6, c[0x0][0x5a0] ;  /* 0x00016800ff067b82 */ /* 0x003e240000000a00 */
[----:B0-----:R-:W2:Y:S02]  /*0b10*/  LDG.E.64 R6, desc[UR36][R6.64] ;  /* 0x0000002406067981 */ /* 0x001ea4000c1e1b00 */
[----:B--2---:R-:W-:-:S04]  /*0b20*/  ISETP.NE.U32.AND P0, PT, R6, RZ, PT ;  /* 0x000000ff0600720c */ /* 0x004fc80003f05070 */
[----:B------:R-:W-:-:S13]  /*0b30*/  ISETP.NE.AND.EX P0, PT, R7, RZ, PT, P0 ;  /* 0x000000ff0700720c */ /* 0x000fda0003f05300 */
[----:B------:R-:W-:Y:S05]  /*0b40*/  @!P0 BRA `(.L_x_8) ;  /* 0x0000000000088947 */ /* 0x000fea0003800000 */
[----:B------:R0:W5:Y:S01]  /*0b50*/  LD.E R90, desc[UR36][R6.64] ;  /* 0x00000024065a7980 */ /* 0x000162000c101900 */
[----:B------:R-:W-:Y:S05]  /*0b60*/  BRA `(.L_x_9) ;  /* 0x0000000000247947 */ /* 0x000fea0003800000 */
.L_x_8:
[----:B------:R-:W-:Y:S02]  /*0b70*/  ULDC.64 UR4, c[0x0][0x590] ;  /* 0x0001640000047ab9 */ /* 0x000fe40000000a00 */
[----:B------:R-:W-:-:S04]  /*0b80*/  ISETP.NE.U32.AND P0, PT, RZ, UR4, PT ;  /* 0x00000004ff007c0c */ /* 0x000fc8000bf05070 */
[----:B------:R-:W-:-:S13]  /*0b90*/  ISETP.NE.AND.EX P0, PT, RZ, UR5, PT, P0 ;  /* 0x00000005ff007c0c */ /* 0x000fda000bf05300 */
[----:B------:R-:W-:Y:S05]  /*0ba0*/  @!P0 BRA `(.L_x_10) ;  /* 0x00000000000c8947 */ /* 0x000fea0003800000 */
[----:B------:R-:W2:Y:S02]  /*0bb0*/  LDC.64 R90, c[0x0][0x590] ;  /* 0x00016400ff5a7b82 */ /* 0x000ea40000000a00 */
[----:B--2---:R2:W5:Y:S01]  /*0bc0*/  LDG.E R90, desc[UR36][R90.64] ;  /* 0x000000245a5a7981 */ /* 0x004562000c1e1900 */
[----:B------:R-:W-:Y:S05]  /*0bd0*/  BRA `(.L_x_9) ;  /* 0x0000000000087947 */ /* 0x000fea0003800000 */
.L_x_10:
[----:B------:R-:W-:Y:S02]  /*0be0*/  ULDC UR4, c[0x0][0x584] ;  /* 0x0001610000047ab9 */ /* 0x000fe40000000800 */
[----:B------:R-:W-:-:S07]  /*0bf0*/  IMAD.U32 R90, RZ, RZ, UR4 ;  /* 0x00000004ff5a7e24 */ /* 0x000fce000f8e00ff */
.L_x_9:
[----:B------:R-:W-:Y:S01]  /*0c00*/  ULDC UR4, c[0x0][0x65c] ;  /* 0x0001970000047ab9 */ /* 0x000fe20000000800 */
[----:B01----:R-:W0:Y:S01]  /*0c10*/  LDC.64 R6, c[0x0][0x650] ;  /* 0x00019400ff067b82 */ /* 0x003e220000000a00 */
[----:B------:R-:W-:Y:S01]  /*0c20*/  UISETP.NE.AND UP2, UPT, UR4, 0x1, UPT ;  /* 0x000000010400788c */ /* 0x000fe2000bf45270 */
[----:B------:R-:W-:Y:S01]  /*0c30*/  IMAD.MOV.U32 R18, RZ, RZ, -0x1 ;  /* 0xffffffffff127424 */ /* 0x000fe200078e00ff */
[----:B------:R-:W-:Y:S01]  /*0c40*/  UISETP.NE.AND UP0, UPT, UR19, 0x2, UPT ;  /* 0x000000021300788c */ /* 0x000fe2000bf05270 */
[----:B------:R-:W-:Y:S01]  /*0c50*/  IMAD.MOV.U32 R2, RZ, RZ, -0x1 ;  /* 0xffffffffff027424 */ /* 0x000fe200078e00ff */
[----:B------:R-:W-:Y:S01]  /*0c60*/  UP2UR UR61, UPR, URZ, 0x4 ;  /* 0x000000043f3d7883 */ /* 0x000fe20008000000 */
[----:B------:R-:W-:-:S06]  /*0c70*/  IMAD.MOV.U32 R19, RZ, RZ, -0x1 ;  /* 0xffffffffff137424 */ /* 0x000fcc00078e00ff */
[----:B------:R-:W-:Y:S01]  /*0c80*/  @UP2 ULDC UR12, c[0x0][0x10] ;  /* 0x00000400000c2ab9 */ /* 0x000fe20000000800 */
[----:B------:R-:W-:Y:S01]  /*0c90*/  @UP2 UMOV UR4, UR8 ;  /* 0x0000000800042c82 */ /* 0x000fe20008000000 */
[----:B------:R-:W-:Y:S01]  /*0ca0*/  @UP2 UMOV UR5, URZ ;  /* 0x0000003f00052c82 */ /* 0x000fe20008000000 */
[----:B------:R-:W-:Y:S01]  /*0cb0*/  @!UP2 ULDC UR16, c[0x0][0xc] ;  /* 0x000003000010aab9 */ /* 0x000fe20000000800 */
[----:B------:R-:W-:Y:S01]  /*0cc0*/  @UP2 UIMAD.WIDE.U32 UR12, UR15, UR12, UR4 ;  /* 0x0000000c0f0c22a5 */ /* 0x000fe2000f8e0004 */
[----:B------:R-:W-:Y:S02]  /*0cd0*/  ULDC UR10, c[0x0][0xc] ;  /* 0x00000300000a7ab9 */ /* 0x000fe40000000800 */
[----:B------:R-:W-:Y:S01]  /*0ce0*/  @UP2 UMOV UR4, URZ ;  /* 0x0000003f00042c82 */ /* 0x000fe20008000000 */
[----:B------:R-:W-:Y:S01]  /*0cf0*/  ULDC UR11, c[0x0][0x10] ;  /* 0x00000400000b7ab9 */ /* 0x000fe20000000800 */
[----:B------:R-:W-:Y:S01]  /*0d00*/  @UP2 UIADD3 UR18, UR13, UR4, URZ ;  /* 0x000000040d122290 */ /* 0x000fe2000fffe03f */
[----:B------:R-:W-:-:S02]  /*0d10*/  UMOV UR5, URZ ;  /* 0x0000003f00057c82 */ /* 0x000fc40008000000 */
[----:B------:R-:W-:Y:S01]  /*0d20*/  UMOV UR4, UR15 ;  /* 0x0000000f00047c82 */ /* 0x000fe20008000000 */
[----:B------:R-:W-:Y:S02]  /*0d30*/  UIMAD.WIDE.U32 UR10, UR10, UR11, URZ ;  /* 0x0000000b0a0a72a5 */ /* 0x000fe4000f8e003f */
[----:B------:R-:W-:Y:S01]  /*0d40*/  @!UP2 UIMAD.WIDE.U32 UR4, UR8, UR16, UR4 ;  /* 0x000000100804a2a5 */ /* 0x000fe2000f8e0004 */
[----:B------:R-:W-:Y:S02]  /*0d50*/  ULDC UR13, c[0x0][0x14] ;  /* 0x00000500000d7ab9 */ /* 0x000fe40000000800 */
[----:B------:R-:W-:Y:S02]  /*0d60*/  UIMAD.WIDE.U32 UR46, UR10, UR13, URZ ;  /* 0x0000000d0a2e72a5 */ /* 0x000fe4000f8e003f */
[----:B------:R-:W-:Y:S02]  /*0d70*/  UIMAD UR10, UR11, UR13, URZ ;  /* 0x0000000d0b0a72a4 */ /* 0x000fe4000f8e023f */
[----:B------:R-:W-:Y:S01]  /*0d80*/  @!UP2 UMOV UR12, UR4 ;  /* 0x00000004000cac82 */ /* 0x000fe20008000000 */
[----:B------:R-:W-:Y:S01]  /*0d90*/  @!UP2 UMOV UR18, UR5 ;  /* 0x000000050012ac82 */ /* 0x000fe20008000000 */
[----:B------:R-:W-:-:S02]  /*0da0*/  UIADD3 UR20, UR47, UR10, URZ ;  /* 0x0000000a2f147290 */ /* 0x000fc4000fffe03f */
[----:B------:R-:W-:-:S04]  /*0db0*/  UIADD3 UR4, UP1, UR12, UR46, URZ ;  /* 0x0000002e0c047290 */ /* 0x000fc8000ff3e03f */
[----:B------:R-:W-:Y:S02]  /*0dc0*/  UIADD3.X UR5, UR18, UR20, URZ, UP1, !UPT ;  /* 0x0000001412057290 */ /* 0x000fe40008ffe43f */
[----:B------:R-:W-:Y:S01]  /*0dd0*/  IMAD.U32 R22, RZ, RZ, UR20 ;  /* 0x00000014ff167e24 */ /* 0x000fe2000f8e00ff */
[----:B------:R-:W-:Y:S02]  /*0de0*/  USEL UR4, UR4, UR12, !UP0 ;  /* 0x0000000c04047287 */ /* 0x000fe4000c000000 */
[----:B------:R-:W-:-:S04]  /*0df0*/  USEL UR5, UR5, UR18, !UP0 ;  /* 0x0000001205057287 */ /* 0x000fc8000c000000 */
[----:B0-----:R-:W-:Y:S01]  /*0e00*/  ISETP.LE.U32.AND P0, PT, R6, UR4, PT ;  /* 0x0000000406007c0c */ /* 0x001fe2000bf03070 */
[----:B------:R-:W-:Y:S02]  /*0e10*/  IMAD.U32 R16, RZ, RZ, UR4 ;  /* 0x00000004ff107e24 */ /* 0x000fe4000f8e00ff */
[----:B------:R-:W-:Y:S02]  /*0e20*/  IMAD.U32 R0, RZ, RZ, UR5 ;  /* 0x00000005ff007e24 */ /* 0x000fe4000f8e00ff */
[----:B------:R-:W-:-:S03]  /*0e30*/  IMAD.U32 R17, RZ, RZ, UR5 ;  /* 0x00000005ff117e24 */ /* 0x000fc6000f8e00ff */
[----:B------:R-:W-:Y:S02]  /*0e40*/  ISETP.GE.U32.AND.EX P0, PT, R0, R7, PT, P0 ;  /* 0x000000070000720c */ /* 0x000fe40003f06100 */
[----:B------:R-:W-:-:S11]  /*0e50*/  PRMT R0, RZ, 0x7610, R0 ;  /* 0x00007610ff007816 */ /* 0x000fd60000000000 */
[----:B------:R-:W-:Y:S05]  /*0e60*/  @P0 BRA `(.L_x_11) ;  /* 0x0000000400500947 */ /* 0x000fea0003800000 */
[----:B------:R-:W-:Y:S01]  /*0e70*/  ULDC.64 UR18, c[0x0][0x628] ;  /* 0x00018a0000127ab9 */ /* 0x000fe20000000a00 */
[C---:B------:R-:W-:Y:S01]  /*0e80*/  R2UR UR20, R16.reuse ;  /* 0x00000000101472ca */ /* 0x040fe200000e0000 */
[----:B------:R-:W-:Y:S01]  /*0e90*/  ULDC UR16, c[0x0][0x630] ;  /* 0x00018c0000107ab9 */ /* 0x000fe20000000800 */
[----:B------:R-:W-:Y:S02]  /*0ea0*/  ISETP.NE.U32.AND P0, PT, RZ, UR18, PT ;  /* 0x00000012ff007c0c */ /* 0x000fe4000bf05070 */
[----:B------:R-:W-:Y:S02]  /*0eb0*/  R2UR UR4, R16 ;  /* 0x00000000100472ca */ /* 0x000fe400000e0000 */
[----:B------:R-:W-:Y:S02]  /*0ec0*/  ISETP.NE.AND.EX P0, PT, RZ, UR19, PT, P0 ;  /* 0x00000013ff007c0c */ /* 0x000fe4000bf05300 */
[----:B------:R-:W-:-:S11]  /*0ed0*/  R2UR UR5, R17 ;  /* 0x00000000110572ca */ /* 0x000fd600000e0000 */
[----:B------:R-:W-:Y:S05]  /*0ee0*/  @!P0 BRA `(.L_x_12) ;  /* 0x0000000000308947 */ /* 0x000fea0003800000 */
[----:B------:R-:W-:Y:S01]  /*0ef0*/  R2UR UR4, R16 ;  /* 0x00000000100472ca */ /* 0x000fe200000e0000 */
[----:B------:R-:W-:Y:S01]  /*0f00*/  ULDC UR12, c[0x0][0x634] ;  /* 0x00018d00000c7ab9 */ /* 0x000fe20000000800 */
[----:B------:R-:W-:-:S11]  /*0f10*/  R2UR UR15, R17 ;  /* 0x00000000110f72ca */ /* 0x000fd600000e0000 */
[----:B------:R-:W-:-:S04]  /*0f20*/  UIADD3 UR12, UP1, UR4, UR12, URZ ;  /* 0x0000000c040c7290 */ /* 0x000fc8000ff3e03f */
[----:B------:R-:W-:-:S04]  /*0f30*/  UIADD3.X UR15, URZ, UR15, URZ, UP1, !UPT ;  /* 0x0000000f3f0f7290 */ /* 0x000fc80008ffe43f */
[----:B------:R-:W-:-:S04]  /*0f40*/  UIMAD.WIDE.U32 UR4, UR15, UR18, URZ ;  /* 0x000000120f0472a5 */ /* 0x000fc8000f8e003f */
[----:B------:R-:W-:Y:S02]  /*0f50*/  UIMAD.WIDE.U32 UR10, UP1, UR12, UR19, UR4 ;  /* 0x000000130c0a72a5 */ /* 0x000fe4000f820004 */
[----:B------:R-:W-:Y:S02]  /*0f60*/  UIMAD.WIDE.U32 UR4, UR12, UR18, URZ ;  /* 0x000000120c0472a5 */ /* 0x000fe4000f8e003f */
[----:B------:R-:W-:Y:S02]  /*0f70*/  UIADD3.X UR13, URZ, URZ, URZ, UP1, !UPT ;  /* 0x0000003f3f0d7290 */ /* 0x000fe40008ffe43f */
[----:B------:R-:W-:Y:S01]  /*0f80*/  UIADD3 URZ, UP1, UR5, UR10, URZ ;  /* 0x0000000a053f7290 */ /* 0x000fe2000ff3e03f */
[----:B------:R-:W-:-:S03]  /*0f90*/  UMOV UR12, UR11 ;  /* 0x0000000b000c7c82 */ /* 0x000fc60008000000 */
[----:B------:R-:W-:-:S12]  /*0fa0*/  UIMAD.WIDE.U32.X UR4, UR15, UR19, UR12, UP1 ;  /* 0x000000130f0472a5 */ /* 0x000fd800088e040c */
.L_x_12:
[----:B------:R-:W-:Y:S01]  /*0fb0*/  USHF.R.U64 UR4, UR4, UR16, UR5 ;  /* 0x0000001004047299 */ /* 0x000fe20008001205 */
[----:B------:R-:W-:Y:S01]  /*0fc0*/  R2UR UR11, R17 ;  /* 0x00000000110b72ca */ /* 0x000fe200000e0000 */
[----:B------:R-:W-:Y:S02]  /*0fd0*/  USHF.R.U32.HI UR5, URZ, UR16, UR5 ;  /* 0x000000103f057299 */ /* 0x000fe40008011605 */
[----:B------:R-:W-:Y:S01]  /*0fe0*/  UIADD3 UR12, UP1, URZ, -UR4, URZ ;  /* 0x800000043f0c7290 */ /* 0x000fe2000ff3e03f */
[----:B------:R-:W-:Y:S01]  /*0ff0*/  ULDC.64 UR18, c[0x0][0x620] ;  /* 0x0001880000127ab9 */ /* 0x000fe20000000a00 */
[----:B------:R-:W-:Y:S02]  /*1000*/  UISETP.NE.AND UP2, UPT, UR61, URZ, UPT ;  /* 0x0000003f3d00728c */ /* 0x000fe4000bf45270 */
[----:B------:R-:W-:Y:S01]  /*1010*/  UIADD3.X UR5, URZ, ~UR5, URZ, UP1, !UPT ;  /* 0x800000053f057290 */ /* 0x000fe20008ffe43f */
[----:B------:R-:W-:Y:S01]  /*1020*/  UMOV UR10, UR20 ;  /* 0x00000014000a7c82 */ /* 0x000fe20008000000 */
[----:B------:R-:W-:-:S02]  /*1030*/  ULDC UR13, c[0x0][0x618] ;  /* 0x00018600000d7ab9 */ /* 0x000fc40000000800 */
[----:B------:R-:W-:Y:S02]  /*1040*/  UIMAD UR5, UR5, UR18, URZ ;  /* 0x00000012050572a4 */ /* 0x000fe4000f8e023f */
[----:B------:R-:W-:Y:S02]  /*1050*/  UIMAD.WIDE.U32 UR10, UR12, UR18, UR10 ;  /* 0x000000120c0a72a5 */ /* 0x000fe4000f8e000a */
[----:B------:R-:W-:Y:S02]  /*1060*/  UIMAD UR12, UR12, UR19, UR5 ;  /* 0x000000130c0c72a4 */ /* 0x000fe4000f8e0205 */
[----:B------:R-:W-:Y:S02]  /*1070*/  @UP2 UIMAD UR7, UR17, UR9, UR8 ;  /* 0x00000009110722a4 */ /* 0x000fe4000f8e0208 */
[----:B------:R-:W-:Y:S01]  /*1080*/  UIADD3 UR11, UR11, UR12, URZ ;  /* 0x0000000c0b0b7290 */ /* 0x000fe2000fffe03f */
[----:B------:R-:W-:Y:S01]  /*1090*/  ULDC.64 UR8, c[0x0][0x640] ;  /* 0x0001900000087ab9 */ /* 0x000fe20000000a00 */
[----:B------:R-:W-:-:S02]  /*10a0*/  ULDC UR15, c[0x0][0x608] ;  /* 0x00018200000f7ab9 */ /* 0x000fc40000000800 */
[----:B------:R-:W-:Y:S01]  /*10b0*/  USHF.R.U64 UR20, UR10, UR13, UR11 ;  /* 0x0000000d0a147299 */ /* 0x000fe2000800120b */
[----:B------:R-:W-:Y:S01]  /*10c0*/  ISETP.NE.U32.AND P0, PT, RZ, UR8, PT ;  /* 0x00000008ff007c0c */ /* 0x000fe2000bf05070 */
[----:B------:R-:W-:Y:S01]  /*10d0*/  USHF.R.U32.HI UR11, URZ, UR13, UR11 ;  /* 0x0000000d3f0b7299 */ /* 0x000fe2000801160b */
[----:B------:R-:W-:Y:S02]  /*10e0*/  ULDC UR21, c[0x0][0x658] ;  /* 0x0001960000157ab9 */ /* 0x000fe40000000800 */
[----:B------:R-:W-:Y:S01]  /*10f0*/  ISETP.NE.AND.EX P0, PT, RZ, UR9, PT, P0 ;  /* 0x00000009ff007c0c */ /* 0x000fe2000bf05300 */
[----:B------:R-:W-:Y:S02]  /*1100*/  USHF.R.U64 UR25, UR20, UR15, UR11 ;  /* 0x0000000f14197299 */ /* 0x000fe4000800120b */
[----:B------:R-:W-:Y:S01]  /*1110*/  USHF.R.U32.HI UR11, URZ, UR15, UR11 ;  /* 0x0000000f3f0b7299 */ /* 0x000fe2000801160b */
[----:B------:R-:W-:Y:S01]  /*1120*/  UMOV UR10, 0xffffffff ;  /* 0xffffffff000a7882 */ /* 0x000fe20000000000 */
[----:B------:R-:W-:Y:S01]  /*1130*/  ULDC UR5, c[0x0][0x600] ;  /* 0x0001800000057ab9 */ /* 0x000fe20000000800 */
[----:B------:R-:W-:-:S02]  /*1140*/  USHF.L.U32 UR10, UR10, UR21, URZ ;  /* 0x000000150a0a7299 */ /* 0x000fc4000800063f */
[----:B------:R-:W-:Y:S02]  /*1150*/  USHF.R.U64 UR26, UR25, UR21, UR11 ;  /* 0x00000015191a7299 */ /* 0x000fe4000800120b */
[----:B------:R-:W-:Y:S02]  /*1160*/  ULOP3.LUT UR15, URZ, UR10, URZ, 0x33, !UPT ;  /* 0x0000000a3f0f7292 */ /* 0x000fe4000f8e333f */
[----:B------:R-:W-:Y:S02]  /*1170*/  UIADD3 UR19, UR5, -0x1, URZ ;  /* 0xffffffff05137890 */ /* 0x000fe4000fffe03f */
[----:B------:R-:W-:Y:S01]  /*1180*/  USHF.R.U32.HI UR11, URZ, UR21, UR11 ;  /* 0x000000153f0b7299 */ /* 0x000fe2000801160b */
[----:B------:R-:W-:Y:S01]  /*1190*/  ULDC UR22, c[0x0][0x648] ;  /* 0x0001920000167ab9 */ /* 0x000fe20000000800 */
[----:B------:R-:W-:Y:S01]  /*11a0*/  ULDC UR23, c[0x0][0x638] ;  /* 0x00018e0000177ab9 */ /* 0x000fe20000000800 */
[----:B------:R-:W-:Y:S01]  /*11b0*/  UMOV UR24, 0x1 ;  /* 0x0000000100187882 */ /* 0x000fe20000000000 */
[----:B------:R-:W-:Y:S01]  /*11c0*/  UMOV UR10, UR26 ;  /* 0x0000001a000a7c82 */ /* 0x000fe20008000000 */
[----:B------:R-:W-:Y:S07]  /*11d0*/  @!P0 BRA `(.L_x_13) ;  /* 0x0000000000308947 */ /* 0x000fee0003800000 */
[----:B------:R-:W-:Y:S02]  /*11e0*/  ULDC UR16, c[0x0][0x64c] ;  /* 0x0001930000107ab9 */ /* 0x000fe40000000800 */
        /* <DEDUP_REMOVED lines=8> */
[----:B------:R-:W-:-:S07]  /*1270*/  UIMAD.WIDE.U32.X UR8, UR18, UR9, UR16, UP1 ;  /* 0x00000009120872a5 */ /* 0x000fce00088e0410 */
[----:B------:R-:W-:Y:S01]  /*1280*/  UMOV UR10, UR8 ;  /* 0x00000008000a7c82 */ /* 0x000fe20008000000 */
[----:B------:R-:W-:-:S05]  /*1290*/  UMOV UR11, UR9 ;  /* 0x00000009000b7c82 */ /* 0x000fca0008000000 */
.L_x_13:
[----:B------:R-:W-:Y:S01]  /*12a0*/  USHF.R.U64 UR9, UR10, UR22, UR11 ;  /* 0x000000160a097299 */ /* 0x000fe2000800120b */
[----:B------:R-:W-:Y:S01]  /*12b0*/  IMAD.MOV.U32 R0, RZ, RZ, 0x1 ;  /* 0x00000001ff007424 */ /* 0x000fe200078e00ff */
[----:B------:R-:W-:Y:S01]  /*12c0*/  USHF.L.U32 UR8, UR24, UR21, URZ ;  /* 0x0000001518087299 */ /* 0x000fe2000800063f */
[----:B------:R-:W-:Y:S01]  /*12d0*/  IMAD.U32 R19, RZ, RZ, UR4 ;  /* 0x00000004ff137e24 */ /* 0x000fe2000f8e00ff */
[----:B------:R-:W-:Y:S02]  /*12e0*/  ULOP3.LUT UR15, UR25, UR15, URZ, 0xc0, !UPT ;  /* 0x0000000f190f7292 */ /* 0x000fe4000f8ec03f */
[----:B------:R-:W-:Y:S02]  /*12f0*/  UIADD3 UR10, -UR9, URZ, URZ ;  /* 0x0000003f090a7290 */ /* 0x000fe4000fffe13f */
[----:B------:R-:W-:Y:S02]  /*1300*/  UIMAD UR15, UR8, UR9, UR15 ;  /* 0x00000009080f72a4 */ /* 0x000fe4000f8e020f */
[----:B------:R-:W-:-:S02]  /*1310*/  ULOP3.LUT UR19, UR20, UR19, URZ, 0xc0, !UPT ;  /* 0x0000001314137292 */ /* 0x000fc4000f8ec03f */
[----:B------:R-:W-:Y:S01]  /*1320*/  UIMAD UR8, UR10, UR23, UR26 ;  /* 0x000000170a0872a4 */ /* 0x000fe2000f8e021a */
[----:B------:R-:W-:Y:S01]  /*1330*/  ULDC UR9, c[0x0][0x610] ;  /* 0x0001840000097ab9 */ /* 0x000fe20000000800 */
[----:B------:R-:W-:Y:S02]  /*1340*/  UISETP.NE.AND UP1, UPT, UR61, URZ, UPT ;  /* 0x0000003f3d00728c */ /* 0x000fe4000bf25270 */
[----:B------:R-:W-:Y:S02]  /*1350*/  UIMAD UR7, UR15, UR9, UR7 ;  /* 0x000000090f0772a4 */ /* 0x000fe4000f8e0207 */
[----:B------:R-:W-:-:S04]  /*1360*/  UIMAD UR8, UR8, UR5, UR19 ;  /* 0x00000005080872a4 */ /* 0x000fc8000f8e0213 */
[----:B------:R-:W-:Y:S02]  /*1370*/  USEL UR5, UR8, UR7, !UP1 ;  /* 0x0000000708057287 */ /* 0x000fe4000c800000 */
[----:B------:R-:W-:-:S04]  /*1380*/  USEL UR7, UR7, UR8, !UP1 ;  /* 0x0000000807077287 */ /* 0x000fc8000c800000 */
[----:B------:R-:W-:Y:S02]  /*1390*/  IMAD.U32 R2, RZ, RZ, UR5 ;  /* 0x00000005ff027e24 */ /* 0x000fe4000f8e00ff */
[----:B------:R-:W-:-:S07]  /*13a0*/  IMAD.U32 R18, RZ, RZ, UR7 ;  /* 0x00000007ff127e24 */ /* 0x000fce000f8e00ff */
.L_x_11:
[----:B------:R-:W-:Y:S05]  /*13b0*/  @!P1 BRA `(.L_x_14) ;  /* 0x00000000000c9947 */ /* 0x000fea0003800000 */
[----:B------:R-:W-:Y:S01]  /*13c0*/  UCGABAR_WAIT ;  /* 0x0000000000007dc7 */ /* 0x000fe20008000000 */
[----:B------:R-:W-:Y:S01]  /*13d0*/  CCTL.IVALL ;  /* 0x00000000ff00798f */ /* 0x000fe20002000000 */
[----:B------:R-:W-:Y:S05]  /*13e0*/  BRA `(.L_x_15) ;  /* 0x0000000000047947 */ /* 0x000fea0003800000 */
.L_x_14:
[----:B------:R-:W-:Y:S06]  /*13f0*/  BAR.SYNC.DEFER_BLOCKING 0x0 ;  /* 0x0000000000007b1d */ /* 0x000fec0000010000 */
.L_x_15:
[----:B------:R-:W-:Y:S02]  /*1400*/  ULDC UR4, c[0x0][0x28c] ;  /* 0x0000a30000047ab9 */ /* 0x000fe40000000800 */
[----:B------:R-:W-:-:S04]  /*1410*/  UIADD3 UR4, UR4, 0x7f, URZ ;  /* 0x0000007f04047890 */ /* 0x000fc8000fffe03f */
[----:B------:R-:W-:-:S04]  /*1420*/  USHF.R.S32.HI UR5, URZ, 0x1f, UR4 ;  /* 0x0000001f3f057899 */ /* 0x000fc80008011404 */
[----:B------:R-:W-:-:S04]  /*1430*/  ULEA.HI UR5, UR5, UR4, URZ, 0x7 ;  /* 0x0000000405057291 */ /* 0x000fc8000f8f383f */
[----:B------:R-:W-:Y:S01]  /*1440*/  USHF.R.S32.HI UR39, URZ, 0x7, UR5 ;  /* 0x000000073f277899 */ /* 0x000fe20008011405 */
[----:B------:R-:W-:Y:S11]  /*1450*/  @!P2 BRA `(.L_x_16) ;  /* 0x000000600058a947 */ /* 0x000ff60003800000 */
[----:B------:R-:W-:-:S06]  /*1460*/  UISETP.GT.U32.AND UP1, UPT, UR14, 0x1, UPT ;  /* 0x000000010e00788c */ /* 0x000fcc000bf24070 */
[----:B------:R-:W-:-:S13]  /*1470*/  PLOP3.LUT P0, PT, PT, PT, UP1, 0x80, 0x0 ;  /* 0x000000000000781c */ /* 0x000fda0003f0f018 */
[----:B------:R-:W-:Y:S05]  /*1480*/  @P0 EXIT ;  /* 0x000000000000094d */ /* 0x000fea0003800000 */
.L_x_17:
[----:B------:R-:W-:-:S08]  /*1490*/  NOP ;  /* 0x0000000000007918 */ /* 0x000fd00000000000 */
[----:B------:R-:W0:Y:S02]  /*14a0*/  USETMAXREG.TRY_ALLOC.CTAPOOL UP1, 0xe8 ;  /* 0x000000e8000079c8 */ /* 0x000e240008020600 */
[----:B0-----:R-:W-:-:S13]  /*14b0*/  PLOP3.LUT P0, PT, PT, PT, UP1, 0x80, 0x0 ;  /* 0x000000000000781c */ /* 0x001fda0003f0f018 */
[----:B------:R-:W-:Y:S05]  /*14c0*/  @!P0 BRA `(.L_x_17) ;  /* 0xfffffffc00f08947 */ /* 0x000fea000383ffff */
[----:B------:R-:W-:-:S13]  /*14d0*/  LOP3.LUT P0, RZ, R0, 0xff, RZ, 0xc0, !PT ;  /* 0x000000ff00ff7812 */ /* 0x000fda000780c0ff */
[----:B------:R-:W-:Y:S05]  /*14e0*/  @!P0 EXIT ;  /* 0x000000000000894d */ /* 0x000fea0003800000 */
[----:B------:R-:W0:Y:S01]  /*14f0*/  S2UR UR5, SR_CgaCtaId ;  /* 0x00000000000579c3 */ /* 0x000e220000008800 */
[CC--:B------:R-:W-:Y:S01]  /*1500*/  LEA.HI R0, R9.reuse, R4.reuse, RZ, 0x2 ;  /* 0x0000000409007211 */ /* 0x0c0fe200078f10ff */
[----:B------:R-:W-:Y:S01]  /*1510*/  UMOV UR40, 0x400 ;  /* 0x0000040000287882 */ /* 0x000fe20000000000 */
[----:B------:R-:W-:Y:S01]  /*1520*/  R2UR UR4, R22 ;  /* 0x00000000160472ca */ /* 0x000fe200000e0000 */
[----:B------:R-:W-:Y:S01]  /*1530*/  ULDC.64 UR44, c[0x0][0x288] ;  /* 0x0000a200002c7ab9 */ /* 0x000fe20000000a00 */
[--C-:B------:R-:W-:Y:S01]  /*1540*/  SHF.R.S32.HI R92, RZ, 0x2, R0.reuse ;  /* 0x00000002ff5c7819 */ /* 0x100fe20000011400 */
[----:B------:R-:W-:Y:S01]  /*1550*/  ULOP3.LUT UR41, UR39, 0x1, URZ, 0xc0, !UPT ;  /* 0x0000000127297892 */ /* 0x000fe2000f8ec03f */
[----:B------:R-:W-:Y:S01]  /*1560*/  SHF.R.S32.HI R3, RZ, 0x1f, R0 ;  /* 0x0000001fff037819 */ /* 0x000fe20000011400 */
[----:B------:R-:W2:Y:S01]  /*1570*/  LDC.64 R96, c[0x0][0x5c8] ;  /* 0x00017200ff607b82 */ /* 0x000ea20000000a00 */
[----:B------:R-:W-:Y:S01]  /*1580*/  LEA.HI R9, R9, R4, RZ, 0x5 ;  /* 0x0000000409097211 */ /* 0x000fe200078f28ff */
[----:B------:R-:W-:Y:S01]  /*1590*/  UISETP.LT.AND UP1, UPT, UR39, 0x1, UPT ;  /* 0x000000012700788c */ /* 0x000fe2000bf21270 */
[----:B------:R-:W-:Y:S01]  /*15a0*/  LEA.HI R3, R3, R92, RZ, 0x3 ;  /* 0x0000005c03037211 */ /* 0x000fe200078f18ff */
[----:B------:R-:W-:Y:S01]  /*15b0*/  ULDC UR48, c[0x0][0x658] ;  /* 0x0001960000307ab9 */ /* 0x000fe20000000800 */
[----:B------:R-:W-:Y:S01]  /*15c0*/  SHF.R.S32.HI R9, RZ, 0x5, R9 ;  /* 0x00000005ff097819 */ /* 0x000fe20000011409 */
[----:B------:R-:W-:Y:S01]  /*15d0*/  UMOV UR6, 0xffffffff ;  /* 0xffffffff00067882 */ /* 0x000fe20000000000 */
[----:B------:R-:W-:Y:S01]  /*15e0*/  LOP3.LUT R3, R3, 0xfffffff8, RZ, 0xc0, !PT ;  /* 0xfffffff803037812 */ /* 0x000fe200078ec0ff */
[----:B------:R-:W-:-:S02]  /*15f0*/  USHF.L.U64.HI UR50, UR46, 0x1, UR4 ;  /* 0x000000012e327899 */ /* 0x000fc40008010204 */
[----:B------:R-:W-:Y:S02]  /*1600*/  USHF.R.U32.HI UR4, URZ, 0x1, UR39 ;  /* 0x000000013f047899 */ /* 0x000fe40008011627 */
[----:B------:R-:W-:Y:S01]  /*1610*/  IMAD.IADD R92, R92, 0x1, -R3 ;  /* 0x000000015c5c7824 */ /* 0x000fe200078e0a03 */
[----:B------:R-:W-:Y:S01]  /*1620*/  LOP3.LUT R3, R0, 0xfffffffc, RZ, 0xc0, !PT ;  /* 0xfffffffc00037812 */ /* 0x000fe200078ec0ff */
[----:B------:R-:W-:Y:S01]  /*1630*/  VIADD R0, R98, 0xffffffff ;  /* 0xffffffff62007836 */ /* 0x000fe20000000000 */
[----:B------:R-:W-:Y:S01]  /*1640*/  ULOP3.LUT UR4, UR4, 0x1, URZ, 0xc0, !UPT ;  /* 0x0000000104047892 */ /* 0x000fe2000f8ec03f */
[--C-:B------:R-:W-:Y:S01]  /*1650*/  IMAD R100, R9, -0x10, -R92.reuse ;  /* 0xfffffff009647824 */ /* 0x100fe200078e0a5c */
[----:B0-----:R-:W-:Y:S01]  /*1660*/  ULEA UR40, UR5, UR40, 0x18 ;  /* 0x0000002805287291 */ /* 0x001fe2000f8ec03f */
[----:B------:R-:W-:Y:S01]  /*1670*/  IMAD.IADD R3, R4, 0x1, -R3 ;  /* 0x0000000104037824 */ /* 0x000fe200078e0a03 */
[C---:B------:R-:W-:Y:S01]  /*1680*/  ISETP.NE.AND P0, PT, R0.reuse, RZ, PT ;  /* 0x000000ff0000720c */ /* 0x040fe20003f05270 */
[----:B------:R-:W-:Y:S01]  /*1690*/  IMAD.SHL.U32 R0, R0, 0x8, RZ ;  /* 0x0000000800007824 */ /* 0x000fe200078e00ff */
[--C-:B------:R-:W-:Y:S01]  /*16a0*/  SHF.R.S32.HI R93, RZ, 0x1f, R92.reuse ;  /* 0x0000001fff5d7819 */ /* 0x100fe2000001145c */
[----:B------:R-:W-:Y:S01]  /*16b0*/  IMAD.U32 R4, RZ, RZ, UR44 ;  /* 0x0000002cff047e24 */ /* 0x000fe2000f8e00ff */
[----:B------:R-:W-:Y:S01]  /*16c0*/  UIADD3 UR44, UR40, 0x30, URZ ;  /* 0x00000030282c7890 */ /* 0x000fe2000fffe03f */
[----:B------:R-:W-:Y:S01]  /*16d0*/  IMAD.SHL.U32 R94, R3, 0x2, RZ ;  /* 0x00000002035e7824 */ /* 0x000fe200078e00ff */
[----:B------:R-:W-:Y:S01]  /*16e0*/  LOP3.LUT R0, R0, 0x8, RZ, 0xc0, !PT ;  /* 0x0000000800007812 */ /* 0x000fe200078ec0ff */
[----:B------:R-:W-:Y:S01]  /*16f0*/  ULDC UR8, c[0x0][0x284] ;  /* 0x0000a10000087ab9 */ /* 0x000fe20000000800 */
[----:B------:R-:W-:Y:S01]  /*1700*/  USEL UR41, UR41, URZ, !UP0 ;  /* 0x0000003f29297287 */ /* 0x000fe2000c000000 */
[C---:B--2---:R-:W-:Y:S01]  /*1710*/  SHF.L.U64.HI R91, R96.reuse, 0x3, R97 ;  /* 0x00000003605b7819 */ /* 0x044fe20000010261 */
[----:B------:R-:W-:Y:S01]  /*1720*/  USEL UR42, UR39, 0x1, UP1 ;  /* 0x00000001272a7887 */ /* 0x000fe20008800000 */
[----:B------:R-:W-:Y:S01]  /*1730*/  IMAD.WIDE R92, R9, 0x10, R92 ;  /* 0x00000010095c7825 */ /* 0x000fe200078e025c */
[----:B------:R-:W-:Y:S01]  /*1740*/  USHF.L.U32 UR6, UR6, UR48, URZ ;  /* 0x0000003006067299 */ /* 0x000fe2000800063f */
[----:B------:R-:W-:Y:S01]  /*1750*/  SEL R101, RZ, 0x1, P0 ;  /* 0x00000001ff657807 */ /* 0x000fe20000000000 */
[----:B------:R-:W-:Y:S01]  /*1760*/  UISETP.EQ.U32.AND UP0, UPT, UR4, 0x1, !UP0 ;  /* 0x000000010400788c */ /* 0x000fe2000c702070 */
[----:B------:R-:W-:Y:S01]  /*1770*/  IMAD.SHL.U32 R96, R96, 0x8, RZ ;  /* 0x0000000860607824 */ /* 0x000fe200078e00ff */
[----:B------:R-:W-:Y:S01]  /*1780*/  LEA R98, R98, UR44, 0x3 ;  /* 0x0000002c62627c11 */ /* 0x000fe2000f8e18ff */
[----:B------:R-:W-:Y:S01]  /*1790*/  IMAD R97, R3, -0x2, R4 ;  /* 0xfffffffe03617824 */ /* 0x000fe200078e0204 */
[----:B------:R-:W-:Y:S01]  /*17a0*/  LOP3.LUT R102, R0, 0x8, RZ, 0x3c, !PT ;  /* 0x0000000800667812 */ /* 0x000fe200078e3cff */
[----:B------:R-:W-:Y:S01]  /*17b0*/  VIADD R100, R100, UR8 ;  /* 0x0000000864647c36 */ /* 0x000fe20008000000 */
[----:B------:R-:W-:Y:S01]  /*17c0*/  LOP3.LUT R99, R0, 0x18, RZ, 0x3c, !PT ;  /* 0x0000001800637812 */ /* 0x000fe200078e3cff */
[----:B------:R-:W-:Y:S01]  /*17d0*/  ULDC UR52, c[0x0][0x600] ;  /* 0x0001800000347ab9 */ /* 0x000fe20000000800 */
[----:B------:R-:W-:Y:S01]  /*17e0*/  SHF.R.S32.HI R95, RZ, 0x1f, R94 ;  /* 0x0000001fff5f7819 */ /* 0x000fe2000001145e */
[----:B------:R-:W-:Y:S01]  /*17f0*/  UMOV UR7, 0x1 ;  /* 0x0000000100077882 */ /* 0x000fe20000000000 */
[----:B------:R-:W-:-:S02]  /*1800*/  ULOP3.LUT UR51, UR38, 0x1, URZ, 0xfc, !UPT ;  /* 0x0000000126337892 */ /* 0x000fc4000f8efc3f */
[----:B------:R-:W-:Y:S02]  /*1810*/  UIADD3 UR45, UR45, 0xfe, URZ ;  /* 0x000000fe2d2d7890 */ /* 0x000fe4000fffe03f */
[----:B------:R-:W-:Y:S02]  /*1820*/  UIADD3 UR52, UR52, -0x1, URZ ;  /* 0xffffffff34347890 */ /* 0x000fe4000fffe03f */
[----:B------:R-:W-:Y:S02]  /*1830*/  USHF.L.U32 UR48, UR7, UR48, URZ ;  /* 0x0000003007307299 */ /* 0x000fe4000800063f */
[----:B------:R-:W-:Y:S02]  /*1840*/  UIADD3 UR42, -UR42, UR39, URZ ;  /* 0x000000272a2a7290 */ /* 0x000fe4000fffe13f */
[----:B------:R-:W-:Y:S02]  /*1850*/  ULOP3.LUT UR49, URZ, UR6, URZ, 0x33, !UPT ;  /* 0x000000063f317292 */ /* 0x000fe4000f8e333f */
[----:B------:R-:W-:-:S12]  /*1860*/  USEL UR43, URZ, 0x1, !UP0 ;  /* 0x000000013f2b7887 */ /* 0x000fd8000c000000 */
.L_x_165:
[----:B------:R-:W-:-:S04]  /*1870*/  SHF.L.U32 R3, R101, 0x1f, RZ ;  /* 0x0000001f65037819 */ /* 0x000fc800000006ff */
[----:B------:R-:W0:Y:S02]  /*1880*/  SYNCS.PHASECHK.TRANS64.TRYWAIT P0, [R98+URZ+-0x8], R3 ;  /* 0xfffff803620075a7 */ /* 0x000e24000800017f */
[----:B012345:R-:W-:Y:S05]  /*1890*/  @!P0 BRA `(.L_x_18) ;  /* 0x0000006c00f88947 */ /* 0x03ffea0003800000 */
.L_x_185:
[----:B------:R-:W-:Y:S02]  /*18a0*/  ULDC UR4, c[0x0][0x28c] ;  /* 0x0000a30000047ab9 */ /* 0x000fe40000000800 */
[----:B------:R-:W-:-:S13]  /*18b0*/  ISETP.LT.AND P0, PT, RZ, UR4, PT ;  /* 0x00000004ff007c0c */ /* 0x000fda000bf01270 */
[----:B------:R-:W-:Y:S05]  /*18c0*/  @P0 BRA `(.L_x_19) ;  /* 0x0000000000400947 */ /* 0x000fea0003800000 */
[----:B------:R-:W-:Y:S01]  /*18d0*/  MOV R0, 0x0 ;  /* 0x0000000000007802 */ /* 0x000fe20000000f00 */
[----:B------:R-:W-:Y:S01]  /*18e0*/  ULDC.64 UR4, c[0x4][0x68] ;  /* 0x01001a0000047ab9 */ /* 0x000fe20000000a00 */
[----:B------:R-:W-:Y:S01]  /*18f0*/  ULDC.64 UR6, c[0x4][0x8] ;  /* 0x0100020000067ab9 */ /* 0x000fe20000000a00 */
[----:B------:R-:W-:Y:S01]  /*1900*/  IMAD.U32 R4, RZ, RZ, UR4 ;  /* 0x00000004ff047e24 */ /* 0x000fe2000f8e00ff */
[----:B------:R1:W2:Y:S01]  /*1910*/  LDC.64 R14, c[0x4][R0] ;  /* 0x01000000000e7b82 */ /* 0x0002a20000000a00 */
[----:B------:R-:W-:Y:S01]  /*1920*/  IMAD.U32 R5, RZ, RZ, UR5 ;  /* 0x00000005ff057e24 */ /* 0x000fe2000f8e00ff */
[----:B------:R-:W-:Y:S01]  /*1930*/  ULDC.64 UR4, c[0x4][0x70] ;  /* 0x01001c0000047ab9 */ /* 0x000fe20000000a00 */
[----:B------:R-:W-:Y:S02]  /*1940*/  IMAD.U32 R10, RZ, RZ, UR6 ;  /* 0x00000006ff0a7e24 */ /* 0x000fe4000f8e00ff */
[----:B------:R-:W-:Y:S02]  /*1950*/  IMAD.U32 R6, RZ, RZ, UR4 ;  /* 0x00000004ff067e24 */ /* 0x000fe4000f8e00ff */
[----:B------:R-:W-:-:S02]  /*1960*/  IMAD.U32 R7, RZ, RZ, UR5 ;  /* 0x00000005ff077e24 */ /* 0x000fc4000f8e00ff */
[----:B------:R-:W-:Y:S02]  /*1970*/  IMAD.U32 R11, RZ, RZ, UR7 ;  /* 0x00000007ff0b7e24 */ /* 0x000fe4000f8e00ff */
[----:B------:R-:W-:Y:S02]  /*1980*/  IMAD.MOV.U32 R8, RZ, RZ, 0x1e1 ;  /* 0x000001e1ff087424 */ /* 0x000fe400078e00ff */
[----:B------:R-:W-:Y:S02]  /*1990*/  IMAD.MOV.U32 R12, RZ, RZ, 0x1 ;  /* 0x00000001ff0c7424 */ /* 0x000fe400078e00ff */
[----:B-1----:R-:W-:-:S07]  /*19a0*/  IMAD.MOV.U32 R13, RZ, RZ, RZ ;  /* 0x000000ffff0d7224 */ /* 0x002fce00078e00ff */
[----:B------:R-:W-:-:S07]  /*19b0*/  LEPC R20, `(.L_x_19) ;  /* 0x000000001014794e */ /* 0x000fce0000000000 */
[----:B0-2--5:R-:W-:Y:S05]  /*19c0*/  CALL.ABS.NOINC R14 ;  /* 0x000000000e007343 */ /* 0x025fea0003c00000 */
.L_x_19:
[----:B------:R-:W-:-:S05]  /*19d0*/  IMAD.U32 R0, RZ, RZ, UR51 ;  /* 0x00000033ff007e24 */ /* 0x000fca000f8e00ff */
[----:B------:R-:W-:-:S13]  /*19e0*/  ISETP.NE.AND P0, PT, R0, 0x3, PT ;  /* 0x000000030000780c */ /* 0x000fda0003f05270 */
[----:B------:R-:W-:Y:S05]  /*19f0*/  @!P0 BRA `(.L_x_20) ;  /* 0x0000000000048947 */ /* 0x000fea0003800000 */
[----:B------:R-:W-:Y:S01]  /*1a00*/  BPT.TRAP 0x1 ;  /* 0x000000040000795c */ /* 0x000fe20000300000 */
.L_x_20:
[----:B0-----:R-:W-:Y:S02]  /*1a10*/  IMAD.U32 R3, RZ, RZ, UR41 ;  /* 0x00000029ff037e24 */ /* 0x001fe4000f8e00ff */
[----:B------:R-:W-:-:S03]  /*1a20*/  IMAD.U32 R0, RZ, RZ, UR43 ;  /* 0x0000002bff007e24 */ /* 0x000fc6000f8e00ff */
[----:B------:R-:W-:Y:S02]  /*1a30*/  LEA R3, R3, UR40, 0x3 ;  /* 0x0000002803037c11 */ /* 0x000fe4000f8e18ff */
[----:B------:R-:W-:-:S04]  /*1a40*/  SHF.L.U32 R0, R0, 0x1f, RZ ;  /* 0x0000001f00007819 */ /* 0x000fc800000006ff */
[----:B------:R0:W1:Y:S01]  /*1a50*/  SYNCS.PHASECHK.TRANS64.TRYWAIT P1, [R3+URZ], R0 ;  /* 0x00000000030075a7 */ /* 0x000062000802017f */
[----:B------:R-:W-:Y:S05]  /*1a60*/  @!P0 BRA `(.L_x_21) ;  /* 0x0000000000048947 */ /* 0x000fea0003800000 */
[----:B------:R-:W-:Y:S01]  /*1a70*/  BPT.TRAP 0x1 ;  /* 0x000000040000795c */ /* 0x000fe20000300000 */
.L_x_21:
[----:B------:R-:W-:-:S05]  /*1a80*/  IMAD.U32 R4, RZ, RZ, UR42 ;  /* 0x0000002aff047e24 */ /* 0x000fca000f8e00ff */
[----:B------:R-:W-:Y:S01]  /*1a90*/  ISETP.GE.AND P2, PT, R4, 0x1, PT ;  /* 0x000000010400780c */ /* 0x000fe20003f46270 */
[----:B-1----:R-:W-:-:S12]  /*1aa0*/  @P1 BRA `(.L_x_22) ;  /* 0x0000000000081947 */ /* 0x002fd80003800000 */
[----:B------:R-:W1:Y:S02]  /*1ab0*/  SYNCS.PHASECHK.TRANS64.TRYWAIT P1, [R3+URZ], R0 ;  /* 0x00000000030075a7 */ /* 0x000e64000802017f */
[----:B-1----:R-:W-:Y:S05]  /*1ac0*/  @!P1 BRA `(.L_x_23) ;  /* 0x0000006c00809947 */ /* 0x002fea0003800000 */
.L_x_22:
[----:B------:R-:W-:Y:S05]  /*1ad0*/  WARPSYNC.ALL ;  /* 0x0000000000007948 */ /* 0x000fea0003800000 */
[----:B------:R-:W-:Y:S01]  /*1ae0*/  UIADD3 UR4, UR40, 0x100, URZ ;  /* 0x0000010028047890 */ /* 0x000fe2000fffe03f */
[----:B------:R-:W-:Y:S01]  /*1af0*/  WARPGROUP.ARRIVE ;  /* 0x00000000000079c5 */ /* 0x000fe20000000000 */
[----:B------:R-:W-:Y:S02]  /*1b00*/  UIADD3 UR5, UR40, 0x10100, URZ ;  /* 0x0001010028057890 */ /* 0x000fe4000fffe03f */
[----:B------:R-:W-:Y:S02]  /*1b10*/  USHF.R.U32.HI UR4, URZ, 0x4, UR4 ;  /* 0x000000043f047899 */ /* 0x000fe40008011604 */
[----:B------:R-:W-:-:S02]  /*1b20*/  USHF.R.U32.HI UR5, URZ, 0x4, UR5 ;  /* 0x000000043f057899 */ /* 0x000fc40008011605 */
[----:B------:R-:W-:Y:S02]  /*1b30*/  ULOP3.LUT UR4, UR4, 0x3fff, URZ, 0xc0, !UPT ;  /* 0x00003fff04047892 */ /* 0x000fe4000f8ec03f */
[----:B------:R-:W-:Y:S02]  /*1b40*/  ULOP3.LUT UR5, UR5, 0x3fff, URZ, 0xc0, !UPT ;  /* 0x00003fff05057892 */ /* 0x000fe4000f8ec03f */
[----:B------:R-:W-:Y:S02]  /*1b50*/  ULOP3.LUT UR4, UR4, 0x10000, URZ, 0xfc, !UPT ;  /* 0x0001000004047892 */ /* 0x000fe4000f8efc3f */
[----:B------:R-:W-:Y:S02]  /*1b60*/  ULOP3.LUT UR5, UR5, 0x10000, URZ, 0xfc, !UPT ;  /* 0x0001000005057892 */ /* 0x000fe4000f8efc3f */
[----:B------:R-:W-:Y:S02]  /*1b70*/  ULEA UR7, UR41, UR4, 0xb ;  /* 0x0000000429077291 */ /* 0x000fe4000f8e583f */
[----:B------:R-:W-:Y:S01]  /*1b80*/  ULEA UR6, UR41, UR5, 0xc ;  /* 0x0000000529067291 */ /* 0x000fe2000f8e603f */
[----:B------:R-:W-:Y:S01]  /*1b90*/  UMOV UR9, 0x40000040 ;  /* 0x4000004000097882 */ /* 0x000fe20000000000 */
[----:B------:R-:W-:-:S03]  /*1ba0*/  UMOV UR11, 0x40000040 ;  /* 0x40000040000b7882 */ /* 0x000fc60000000000 */
[----:B------:R-:W-:Y:S02]  /*1bb0*/  UMOV UR8, UR7 ;  /* 0x0000000700087c82 */ /* 0x000fe40008000000 */
[----:B------:R-:W-:Y:S02]  /*1bc0*/  UMOV UR10, UR6 ;  /* 0x00000006000a7c82 */ /* 0x000fe40008000000 */
[----:B------:R-:W-:Y:S01]  /*1bd0*/  HGMMA.64x128x8.F32.TF32 R24, gdesc[UR8], RZ, !UPT, gsb0 ;  /* 0x05e00000081879f0 */ /* 0x000fe2000c0028ff */
[----:B------:R-:W-:Y:S02]  /*1be0*/  UIADD3 UR8, UR7, 0x2, URZ ;  /* 0x0000000207087890 */ /* 0x000fe4000fffe03f */
[----:B------:R-:W-:Y:S01]  /*1bf0*/  UIADD3 UR10, UR6, 0x2, URZ ;  /* 0x00000002060a7890 */ /* 0x000fe2000fffe03f */
[----:B------:R-:W-:Y:S01]  /*1c00*/  UMOV UR9, 0x40000040 ;  /* 0x4000004000097882 */ /* 0x000fe20000000000 */
[----:B------:R-:W-:Y:S01]  /*1c10*/  UMOV UR11, 0x40000040 ;  /* 0x40000040000b7882 */ /* 0x000fe20000000000 */
[----:B------:R-:W-:-:S02]  /*1c20*/  WARPGROUP.DEPBAR.LE gsb0, 0x0 ;  /* 0x00008000000079c5 */ /* 0x000fc40000010000 */
[----:B------:R-:W-:-:S06]  /*1c30*/  WARPGROUP.ARRIVE ;  /* 0x00000000000079c5 */ /* 0x000fcc0000000000 */
[----:B------:R-:W-:Y:S01]  /*1c40*/  HGMMA.64x128x8.F32.TF32 R24, gdesc[UR8], R24, gsb0 ;  /* 0x05e00000081879f0 */ /* 0x000fe20008002818 */
[----:B------:R-:W-:Y:S02]  /*1c50*/  UIADD3 UR8, UR7, 0x4, URZ ;  /* 0x0000000407087890 */ /* 0x000fe4000fffe03f */
[----:B------:R-:W-:Y:S01]  /*1c60*/  UIADD3 UR10, UR6, 0x4, URZ ;  /* 0x00000004060a7890 */ /* 0x000fe2000fffe03f */
[----:B------:R-:W-:Y:S01]  /*1c70*/  UMOV UR9, 0x40000040 ;  /* 0x4000004000097882 */ /* 0x000fe20000000000 */
[----:B------:R-:W-:Y:S01]  /*1c80*/  UMOV UR11, 0x40000040 ;  /* 0x40000040000b7882 */ /* 0x000fe20000000000 */
[----:B------:R-:W-:Y:S02]  /*1c90*/  WARPGROUP.DEPBAR.LE gsb0, 0x0 ;  /* 0x00008000000079c5 */ /* 0x000fe40000010000 */
        /* <DEDUP_REMOVED lines=92> */
[----:B------:R-:W-:Y:S03]  /*2260*/  HGMMA.64x128x8.F32.TF32 R24, gdesc[UR8], R24, gsb0 ;  /* 0x05e00000081879f0 */ /* 0x000fe60008002818 */
[----:B------:R-:W-:Y:S02]  /*2270*/  WARPGROUP.DEPBAR.LE gsb0, 0x0 ;  /* 0x00008000000079c5 */ /* 0x000fe40000010000 */
[----:B------:R-:W-:Y:S05]  /*2280*/  @!P2 BRA `(.L_x_24) ;  /* 0x000000080068a947 */ /* 0x000fea0003800000 */
[----:B------:R-:W-:Y:S01]  /*2290*/  UIADD3 UR6, UR41, 0x1, URZ ;  /* 0x0000000129067890 */ /* 0x000fe2000fffe03f */
[----:B01----:R-:W-:Y:S02]  /*22a0*/  IMAD.U32 R0, RZ, RZ, UR42 ;  /* 0x0000002aff007e24 */ /* 0x003fe4000f8e00ff */
[----:B------:R-:W-:Y:S01]  /*22b0*/  IMAD.U32 R3, RZ, RZ, UR41 ;  /* 0x00000029ff037e24 */ /* 0x000fe2000f8e00ff */
[----:B------:R-:W-:-:S04]  /*22c0*/  UISETP.NE.AND UP0, UPT, UR6, 0x2, UPT ;  /* 0x000000020600788c */ /* 0x000fc8000bf05270 */
[----:B------:R-:W-:Y:S02]  /*22d0*/  USEL UR7, URZ, 0x1, UP0 ;  /* 0x000000013f077887 */ /* 0x000fe40008000000 */
[----:B------:R-:W-:Y:S02]  /*22e0*/  USEL UR6, UR6, URZ, UP0 ;  /* 0x0000003f06067287 */ /* 0x000fe40008000000 */
[----:B------:R-:W-:-:S06]  /*22f0*/  ULOP3.LUT UR7, UR43, UR7, URZ, 0x3c, !UPT ;  /* 0x000000072b077292 */ /* 0x000fcc000f8e3c3f */
[----:B------:R-:W-:-:S07]  /*2300*/  IMAD.U32 R6, RZ, RZ, UR7 ;  /* 0x00000007ff067e24 */ /* 0x000fce000f8e00ff */
.L_x_31:
[----:B------:R-:W-:Y:S05]  /*2310*/  @!P0 BRA `(.L_x_25) ;  /* 0x0000000000048947 */ /* 0x000fea0003800000 */
[----:B------:R-:W-:Y:S01]  /*2320*/  BPT.TRAP 0x1 ;  /* 0x000000040000795c */ /* 0x000fe20000300000 */
.L_x_25:
[----:B------:R-:W-:Y:S01]  /*2330*/  ULEA UR7, UR6, UR40, 0x3 ;  /* 0x0000002806077291 */ /* 0x000fe2000f8e183f */
[----:B------:R-:W-:-:S08]  /*2340*/  SHF.L.U32 R4, R6, 0x1f, RZ ;  /* 0x0000001f06047819 */ /* 0x000fd000000006ff */
[----:B------:R0:W1:Y:S01]  /*2350*/  SYNCS.PHASECHK.TRANS64.TRYWAIT P1, [UR7], R4 ;  /* 0x00000004ff0075a7 */ /* 0x0000620008020147 */
[----:B------:R-:W-:Y:S05]  /*2360*/  @!P0 BRA `(.L_x_26) ;  /* 0x0000000000048947 */ /* 0x000fea0003800000 */
[----:B------:R-:W-:Y:S01]  /*2370*/  BPT.TRAP 0x1 ;  /* 0x000000040000795c */ /* 0x000fe20000300000 */
.L_x_26:
[----:B-1----:R-:W-:Y:S05]  /*2380*/  @P1 BRA `(.L_x_27) ;  /* 0x0000000000081947 */ /* 0x002fea0003800000 */
[----:B------:R-:W1:Y:S02]  /*2390*/  SYNCS.PHASECHK.TRANS64.TRYWAIT P1, [UR7], R4 ;  /* 0x00000004ff0075a7 */ /* 0x000e640008020147 */
[----:B-1----:R-:W-:Y:S05]  /*23a0*/  @!P1 BRA `(.L_x_28) ;  /* 0x00000064005c9947 */ /* 0x002fea0003800000 */
.L_x_27:
[----:B------:R-:W-:Y:S01]  /*23b0*/  ULEA UR8, UR6, UR5, 0xc ;  /* 0x0000000506087291 */ /* 0x000fe2000f8e603f */
[----:B------:R-:W-:Y:S01]  /*23c0*/  WARPGROUP.ARRIVE ;  /* 0x00000000000079c5 */ /* 0x000fe20000000000 */
[----:B------:R-:W-:Y:S01]  /*23d0*/  ULEA UR7, UR6, UR4, 0xb ;  /* 0x0000000406077291 */ /* 0x000fe2000f8e583f */
[----:B------:R-:W-:Y:S01]  /*23e0*/  UMOV UR15, 0x40000040 ;  /* 0x40000040000f7882 */ /* 0x000fe20000000000 */
[----:B------:R-:W-:Y:S01]  /*23f0*/  UMOV UR13, 0x40000040 ;  /* 0x40000040000d7882 */ /* 0x000fe20000000000 */
[----:B------:R-:W-:Y:S02]  /*2400*/  UIADD3 UR10, UR8, 0xc06, URZ ;  /* 0x00000c06080a7890 */ /* 0x000fe4000fffe03f */
[----:B------:R-:W-:Y:S02]  /*2410*/  UMOV UR14, UR8 ;  /* 0x00000008000e7c82 */ /* 0x000fe40008000000 */
[----:B------:R-:W-:Y:S01]  /*2420*/  UMOV UR12, UR7 ;  /* 0x00000007000c7c82 */ /* 0x000fe20008000000 */
[----:B------:R-:W-:Y:S01]  /*2430*/  UMOV UR11, 0x40000040 ;  /* 0x40000040000b7882 */ /* 0x000fe20000000000 */
[----:B------:R-:W-:Y:S01]  /*2440*/  HGMMA.64x128x8.F32.TF32 R24, gdesc[UR12], R24, gsb0 ;  /* 0x05e000000c1879f0 */ /* 0x000fe20008002818 */
[----:B------:R-:W-:-:S02]  /*2450*/  UIADD3 UR14, UR8, 0x2, URZ ;  /* 0x00000002080e7890 */ /* 0x000fc4000fffe03f */
[----:B------:R-:W-:Y:S01]  /*2460*/  UIADD3 UR12, UR7, 0x2, URZ ;  /* 0x00000002070c7890 */ /* 0x000fe2000fffe03f */
[----:B------:R-:W-:Y:S01]  /*2470*/  UMOV UR15, 0x40000040 ;  /* 0x40000040000f7882 */ /* 0x000fe20000000000 */
        /* <DEDUP_REMOVED lines=93> */
[----:B------:R-:W-:Y:S01]  /*2a50*/  UIADD3 UR8, UR7, 0x606, URZ ;  /* 0x0000060607087890 */ /* 0x000fe2000fffe03f */
[----:B------:R-:W-:Y:S02]  /*2a60*/  WARPGROUP.DEPBAR.LE gsb0, 0x0 ;  /* 0x00008000000079c5 */ /* 0x000fe40000010000 */
[----:B------:R-:W-:-:S06]  /*2a70*/  WARPGROUP.ARRIVE ;  /* 0x00000000000079c5 */ /* 0x000fcc0000000000 */
[----:B------:R-:W-:Y:S03]  /*2a80*/  HGMMA.64x128x8.F32.TF32 R24, gdesc[UR12], R24, gsb0 ;  /* 0x05e000000c1879f0 */ /* 0x000fe60008002818 */
[----:B------:R-:W-:Y:S02]  /*2a90*/  WARPGROUP.DEPBAR.LE gsb0, 0x0 ;  /* 0x00008000000079c5 */ /* 0x000fe40000010000 */
[----:B------:R-:W-:-:S07]  /*2aa0*/  WARPGROUP.ARRIVE ;  /* 0x00000000000079c5 */ /* 0x000fce0000000000 */
[----:B------:R-:W-:Y:S03]  /*2ab0*/  HGMMA.64x128x8.F32.TF32 R24, gdesc[UR8], R24, gsb0 ;  /* 0x05e00000081879f0 */ /* 0x000fe60008002818 */
[----:B------:R-:W-:Y:S02]  /*2ac0*/  WARPGROUP.DEPBAR.LE gsb0, 0x0 ;  /* 0x00008000000079c5 */ /* 0x000fe40000010000 */
[----:B------:R-:W-:Y:S05]  /*2ad0*/  @!P0 BRA `(.L_x_29) ;  /* 0x0000000000048947 */ /* 0x000fea0003800000 */
[----:B------:R-:W-:Y:S01]  /*2ae0*/  BPT.TRAP 0x1 ;  /* 0x000000040000795c */ /* 0x000fe20000300000 */
.L_x_29:
[----:B------:R-:W-:Y:S01]  /*2af0*/  ISETP.NE.AND P1, PT, R88, RZ, PT ;  /* 0x000000ff5800720c */ /* 0x000fe20003f25270 */
[----:B------:R-:W-:-:S12]  /*2b00*/  UISETP.GT.U32.AND UP0, UPT, UR38, 0x1, UPT ;  /* 0x000000012600788c */ /* 0x000fd8000bf04070 */
[----:B01----:R-:W-:-:S05]  /*2b10*/  @P1 LEA R4, R3, UR40, 0x3 ;  /* 0x0000002803041c11 */ /* 0x003fca000f8e18ff */
[----:B------:R-:W-:-:S05]  /*2b20*/  @P1 VIADD R4, R4, 0x10 ;  /* 0x0000001004041836 */ /* 0x000fca0000000000 */
[----:B------:R-:W-:-:S04]  /*2b30*/  @P1 PRMT R4, R23, 0x654, R4 ;  /* 0x0000065417041816 */ /* 0x000fc80000000004 */
[----:B------:R0:W-:Y:S01]  /*2b40*/  @P1 SYNCS.ARRIVE.TRANS64.RED.A1T0 RZ, [R4+URZ], RZ ;  /* 0x000000ff04ff19a7 */ /* 0x0001e2000810043f */
[----:B------:R-:W-:-:S13]  /*2b50*/  PLOP3.LUT P1, PT, PT, PT, UP0, 0x80, 0x0 ;  /* 0x000000000000781c */ /* 0x000fda0003f2f008 */
[----:B0-----:R-:W-:Y:S05]  /*2b60*/  @P1 BRA `(.L_x_30) ;  /* 0x0000000000041947 */ /* 0x001fea0003800000 */
[----:B------:R-:W-:Y:S01]  /*2b70*/  BPT.TRAP 0x1 ;  /* 0x000000040000795c */ /* 0x000fe20000300000 */
.L_x_30:
[----:B------:R-:W-:Y:S01]  /*2b80*/  UIADD3 UR6, UR6, 0x1, URZ ;  /* 0x0000000106067890 */ /* 0x000fe2000fffe03f */
[C---:B------:R-:W-:Y:S01]  /*2b90*/  ISETP.GT.AND P2, PT, R0.reuse, 0x1, PT ;  /* 0x000000010000780c */ /* 0x040fe20003f44270 */
[----:B------:R-:W-:Y:S02]  /*2ba0*/  VIADD R3, R3, 0x1 ;  /* 0x0000000103037836 */ /* 0x000fe40000000000 */
[----:B------:R-:W-:Y:S01]  /*2bb0*/  UISETP.NE.AND UP0, UPT, UR6, 0x2, UPT ;  /* 0x000000020600788c */ /* 0x000fe2000bf05270 */
[----:B------:R-:W-:Y:S02]  /*2bc0*/  VIADD R0, R0, 0xffffffff ;  /* 0xffffffff00007836 */ /* 0x000fe40000000000 */
[C---:B------:R-:W-:Y:S01]  /*2bd0*/  ISETP.NE.AND P1, PT, R3.reuse, 0x2, PT ;  /* 0x000000020300780c */ /* 0x040fe20003f25270 */
[----:B------:R-:W-:Y:S02]  /*2be0*/  USEL UR7, URZ, 0x1, UP0 ;  /* 0x000000013f077887 */ /* 0x000fe40008000000 */
[----:B------:R-:W-:Y:S01]  /*2bf0*/  USEL UR6, UR6, URZ, UP0 ;  /* 0x0000003f06067287 */ /* 0x000fe20008000000 */
[----:B------:R-:W-:-:S03]  /*2c00*/  SEL R3, R3, RZ, P1 ;  /* 0x000000ff03037207 */ /* 0x000fc60000800000 */
[----:B------:R-:W-:Y:S01]  /*2c10*/  LOP3.LUT R6, R6, UR7, RZ, 0x3c, !PT ;  /* 0x0000000706067c12 */ /* 0x000fe2000f8e3cff */
[----:B------:R-:W-:Y:S07]  /*2c20*/  @P2 BRA `(.L_x_31) ;  /* 0xfffffff400b82947 */ /* 0x000fee000383ffff */
.L_x_24:
[----:B01----:R-:W0:Y:S01]  /*2c30*/  LDC R0, c[0x0][0x28c] ;  /* 0x0000a300ff007b82 */ /* 0x003e220000000800 */
[----:B------:R1:W-:Y:S01]  /*2c40*/  SYNCS.ARRIVE.TRANS64.A1T0 RZ, [R102+UR44], RZ ;  /* 0x000000ff66ff79a7 */ /* 0x0003e2000810002c */
[----:B0-----:R-:W-:-:S13]  /*2c50*/  ISETP.GE.AND P1, PT, R0, 0x1, PT ;  /* 0x000000010000780c */ /* 0x001fda0003f26270 */
[----:B-1----:R-:W-:Y:S05]  /*2c60*/  @!P1 BRA `(.L_x_32) ;  /* 0x0000000000409947 */ /* 0x002fea0003800000 */
[----:B------:R-:W-:Y:S05]  /*2c70*/  @!P0 BRA `(.L_x_33) ;  /* 0x0000000000048947 */ /* 0x000fea0003800000 */
[----:B------:R-:W-:Y:S01]  /*2c80*/  BPT.TRAP 0x1 ;  /* 0x000000040000795c */ /* 0x000fe20000300000 */
.L_x_33:
[----:B------:R-:W-:Y:S01]  /*2c90*/  ISETP.NE.AND P0, PT, R88, RZ, PT ;  /* 0x000000ff5800720c */ /* 0x000fe20003f05270 */
[----:B------:R-:W-:-:S12]  /*2ca0*/  IMAD.U32 R3, RZ, RZ, UR40 ;  /* 0x00000028ff037e24 */ /* 0x000fd8000f8e00ff */
[----:B------:R-:W-:-:S05]  /*2cb0*/  VOTEU.ANY UP0, P0 ;  /* 0x00000000003f7886 */ /* 0x000fca0000000100 */
[----:B------:R-:W-:Y:S02]  /*2cc0*/  @UP0 UIADD3 UR4, UR42, UR41, URZ ;  /* 0x000000292a040290 */ /* 0x000fe4000fffe03f */
[----:B------:R-:W-:-:S04]  /*2cd0*/  UISETP.GT.U32.AND UP0, UPT, UR38, 0x1, UPT ;  /* 0x000000012600788c */ /* 0x000fc8000bf04070 */
[----:B------:R-:W-:-:S04]  /*2ce0*/  IMAD.U32 R0, RZ, RZ, UR4 ;  /* 0x00000004ff007e24 */ /* 0x000fc8000f8e00ff */
[----:B------:R-:W-:-:S05]  /*2cf0*/  @P0 IMAD.SHL.U32 R0, R0, 0x8, RZ ;  /* 0x0000000800000824 */ /* 0x000fca00078e00ff */
[----:B------:R-:W-:-:S04]  /*2d00*/  @P0 LOP3.LUT R0, R0, 0x8, RZ, 0xc0, !PT ;  /* 0x0000000800000812 */ /* 0x000fc800078ec0ff */
[----:B------:R-:W-:-:S04]  /*2d10*/  @P0 IADD3 R0, R3, 0x10, R0 ;  /* 0x0000001003000810 */ /* 0x000fc80007ffe000 */
[----:B------:R-:W-:-:S04]  /*2d20*/  @P0 PRMT R0, R23, 0x654, R0 ;  /* 0x0000065417000816 */ /* 0x000fc80000000000 */
[----:B------:R0:W-:Y:S01]  /*2d30*/  @P0 SYNCS.ARRIVE.TRANS64.RED.A1T0 RZ, [R0+URZ], RZ ;  /* 0x000000ff00ff09a7 */ /* 0x0001e2000810043f */
[----:B------:R-:W-:-:S13]  /*2d40*/  PLOP3.LUT P0, PT, PT, PT, UP0, 0x80, 0x0 ;  /* 0x000000000000781c */ /* 0x000fda0003f0f008 */
[----:B0-----:R-:W-:Y:S05]  /*2d50*/  @P0 BRA `(.L_x_32) ;  /* 0x0000000000040947 */ /* 0x001fea0003800000 */
[----:B------:R-:W-:Y:S01]  /*2d60*/  BPT.TRAP 0x1 ;  /* 0x000000040000795c */ /* 0x000fe20000300000 */
.L_x_32:
[----:B------:R-:W-:Y:S02]  /*2d70*/  SHF.L.U32 R3, R101, 0x1f, RZ ;  /* 0x0000001f65037819 */ /* 0x000fe400000006ff */
[----:B------:R-:W-:Y:S02]  /*2d80*/  SHF.R.S32.HI R13, RZ, 0x1f, R19 ;  /* 0x0000001fff0d7819 */ /* 0x000fe40000011413 */
[----:B------:R-:W0:Y:S02]  /*2d90*/  SYNCS.PHASECHK.TRANS64.TRYWAIT P0, [R98+URZ+0x8], R3 ;  /* 0x00000803620075a7 */ /* 0x000e24000800017f */
[----:B0-----:R-:W-:Y:S05]  /*2da0*/  @!P0 BRA `(.L_x_34) ;  /* 0x0000005800f48947 */ /* 0x001fea0003800000 */
.L_x_186:
[----:B------:R-:W-:Y:S01]  /*2db0*/  IMAD.SHL.U32 R5, R18, 0x40, RZ ;  /* 0x0000004012057824 */ /* 0x000fe200078e00ff */
[----:B------:R-:W-:Y:S01]  /*2dc0*/  ULDC UR6, c[0x0][0x284] ;  /* 0x0000a10000067ab9 */ /* 0x000fe20000000800 */
[----:B------:R-:W-:Y:S01]  /*2dd0*/  IMAD.SHL.U32 R10, R2, 0x80, RZ ;  /* 0x00000080020a7824 */ /* 0x000fe200078e00ff */
[----:B------:R-:W-:Y:S01]  /*2de0*/  ULDC.64 UR4, c[0x0][0x5d0] ;  /* 0x0001740000047ab9 */ /* 0x000fe20000000a00 */
[----:B------:R-:W-:Y:S01]  /*2df0*/  IMAD.WIDE R20, R18, 0x40, R92 ;  /* 0x0000004012147825 */ /* 0x000fe200078e025c */
[----:B------:R-:W-:Y:S01]  /*2e00*/  ISETP.GE.AND P0, PT, R5, UR6, PT ;  /* 0x0000000605007c0c */ /* 0x000fe2000bf06270 */
[----:B------:R-:W-:Y:S01]  /*2e10*/  ULDC UR6, c[0x0][0x288] ;  /* 0x0000a20000067ab9 */ /* 0x000fe20000000800 */
[----:B------:R-:W-:Y:S01]  /*2e20*/  SHF.R.S32.HI R11, RZ, 0x1f, R10 ;  /* 0x0000001fff0b7819 */ /* 0x000fe2000001140a */
[----:B------:R-:W-:Y:S01]  /*2e30*/  IMAD R0, R13, UR4, RZ ;  /* 0x000000040d007c24 */ /* 0x000fe2000f8e02ff */
[----:B------:R-:W-:Y:S01]  /*2e40*/  ISETP.GE.OR P0, PT, R10, UR6, P0 ;  /* 0x000000060a007c0c */ /* 0x000fe20008706670 */
[----:B0-----:R-:W-:-:S04]  /*2e50*/  IMAD.WIDE.U32 R2, R19, UR4, R94 ;  /* 0x0000000413027c25 */ /* 0x001fc8000f8e005e */
[----:B------:R-:W-:Y:S01]  /*2e60*/  IMAD R7, R19, UR5, R0 ;  /* 0x0000000513077c24 */ /* 0x000fe2000f8e0200 */
[----:B------:R-:W-:Y:S01]  /*2e70*/  IADD3 R2, P1, R10, R2, RZ ;  /* 0x000000020a027210 */ /* 0x000fe20007f3e0ff */
[----:B------:R-:W-:Y:S02]  /*2e80*/  ULDC.64 UR4, c[0x0][0x5c8] ;  /* 0x0001720000047ab9 */ /* 0x000fe40000000a00 */
[----:B------:R-:W-:Y:S01]  /*2e90*/  IMAD R9, R21, UR4, RZ ;  /* 0x0000000415097c24 */ /* 0x000fe2000f8e02ff */
[----:B------:R-:W-:-:S03]  /*2ea0*/  IADD3.X R3, R11, R3, R7, P1, !PT ;  /* 0x000000030b037210 */ /* 0x000fc60000ffe407 */
[C---:B------:R-:W-:Y:S02]  /*2eb0*/  IMAD R9, R20.reuse, UR5, R9 ;  /* 0x0000000514097c24 */ /* 0x040fe4000f8e0209 */
[----:B------:R-:W-:Y:S01]  /*2ec0*/  IMAD.WIDE.U32 R104, R20, UR4, R2 ;  /* 0x0000000414687c25 */ /* 0x000fe2000f8e0002 */
[----:B------:R-:W-:Y:S06]  /*2ed0*/  @P0 BRA `(.L_x_35) ;  /* 0x0000003c00d80947 */ /* 0x000fec0003800000 */
[----:B-----5:R-:W-:Y:S01]  /*2ee0*/  FSETP.NEU.AND P1, PT, R90, RZ, PT ;  /* 0x000000ff5a00720b */ /* 0x020fe20003f2d000 */
[----:B------:R-:W-:Y:S01]  /*2ef0*/  IMAD.IADD R14, R97, 0x1, -R10 ;  /* 0x00000001610e7824 */ /* 0x000fe200078e0a0a */
[----:B------:R-:W-:Y:S01]  /*2f00*/  BSSY B0, `(.L_x_35) ;  /* 0x00003f3000007945 */ /* 0x000fe20003800000 */
[----:B------:R-:W-:Y:S02]  /*2f10*/  IMAD.IADD R0, R100, 0x1, -R5 ;  /* 0x0000000164007824 */ /* 0x000fe400078e0a05 */
[----:B------:R-:W-:Y:S01]  /*2f20*/  IMAD.IADD R113, R105, 0x1, R9 ;  /* 0x0000000169717824 */ /* 0x000fe200078e0209 */
[----:B------:R-:W-:-:S04]  /*2f30*/  ISETP.GT.AND P0, PT, R14, RZ, PT ;  /* 0x000000ff0e00720c */ /* 0x000fc80003f04270 */
[----:B------:R-:W-:-:S03]  /*2f40*/  ISETP.GT.AND P2, PT, R0, RZ, P0 ;  /* 0x000000ff0000720c */ /* 0x000fc60000744270 */
[----:B------:R-:W-:Y:S10]  /*2f50*/  @!P1 BRA `(.L_x_36) ;  /* 0x0000002c001c9947 */ /* 0x000ff40003800000 */
[----:B------:R-:W0:Y:S01]  /*2f60*/  LDC.64 R106, c[0x0][0x5b8] ;  /* 0x00016e00ff6a7b82 */ /* 0x000e220000000a00 */
[----:B------:R-:W-:-:S07]  /*2f70*/  ULDC.64 UR4, c[0x0][0x5c0] ;  /* 0x0001700000047ab9 */ /* 0x000fce0000000a00 */
[----:B------:R-:W1:Y:S08]  /*2f80*/  LDC.64 R108, c[0x0][0x5b0] ;  /* 0x00016c00ff6c7b82 */ /* 0x000e700000000a00 */
[----:B------:R-:W2:Y:S01]  /*2f90*/  LDC.64 R110, c[0x0][0x5a8] ;  /* 0x00016a00ff6e7b82 */ /* 0x000ea20000000a00 */
[-C--:B0-----:R-:W-:Y:S02]  /*2fa0*/  IMAD R4, R13, R106.reuse, RZ ;  /* 0x0000006a0d047224 */ /* 0x081fe400078e02ff */
[----:B------:R-:W-:-:S04]  /*2fb0*/  IMAD.WIDE.U32 R2, R19, R106, R94 ;  /* 0x0000006a13027225 */ /* 0x000fc800078e005e */
[----:B------:R-:W-:Y:S01]  /*2fc0*/  IMAD R103, R19, R107, R4 ;  /* 0x0000006b13677224 */ /* 0x000fe200078e0204 */
[----:B------:R-:W-:Y:S01]  /*2fd0*/  IADD3 R4, P1, R10, R2, RZ ;  /* 0x000000020a047210 */ /* 0x000fe20007f3e0ff */
[----:B-1----:R-:W-:-:S03]  /*2fe0*/  IMAD R2, R21, R108, RZ ;  /* 0x0000006c15027224 */ /* 0x002fc600078e02ff */
[----:B------:R-:W-:Y:S01]  /*2ff0*/  IADD3.X R5, R11, R3, R103, P1, !PT ;  /* 0x000000030b057210 */ /* 0x000fe20000ffe467 */
[C---:B------:R-:W-:Y:S02]  /*3000*/  IMAD R21, R20.reuse, R109, R2 ;  /* 0x0000006d14157224 */ /* 0x040fe400078e0202 */
[----:B------:R-:W-:-:S04]  /*3010*/  IMAD.WIDE.U32 R2, R20, R108, R4 ;  /* 0x0000006c14027225 */ /* 0x000fc800078e0004 */
[----:B------:R-:W-:Y:S01]  /*3020*/  IMAD.IADD R3, R3, 0x1, R21 ;  /* 0x0000000103037824 */ /* 0x000fe200078e0215 */
[----:B--2---:R-:W-:-:S04]  /*3030*/  LEA R8, P1, R2, R110, 0x2 ;  /* 0x0000006e02087211 */ /* 0x004fc800078210ff */
[----:B------:R-:W-:-:S05]  /*3040*/  LEA.HI.X R9, R2, R111, R3, 0x2, P1 ;  /* 0x0000006f02097211 */ /* 0x000fca00008f1403 */
[----:B------:R0:W2:Y:S01]  /*3050*/  @P2 LDG.E.LTC128B R15, desc[UR36][R8.64] ;  /* 0x00000024080f2981 */ /* 0x0000a2000c1e1920 */
[----:B------:R-:W-:Y:S01]  /*3060*/  IMAD.WIDE.U32 R2, R20, R108, R10 ;  /* 0x0000006c14027225 */ /* 0x000fe200078e000a */
[----:B------:R-:W-:Y:S01]  /*3070*/  LEA R6, P3, R104, UR4, 0x2 ;  /* 0x0000000468067c11 */ /* 0x000fe2000f8610ff */
[----:B------:R-:W-:Y:S01]  /*3080*/  BSSY B1, `(.L_x_37) ;  /* 0x0000014000017945 */ /* 0x000fe20003800000 */
[----:B------:R-:W-:-:S04]  /*3090*/  IADD3 R12, P1, R94, R2, RZ ;  /* 0x000000025e0c7210 */ /* 0x000fc80007f3e0ff */
[----:B------:R-:W-:Y:S01]  /*30a0*/  IADD3.X R13, R95, R21, R3, P1, !PT ;  /* 0x000000155f0d7210 */ /* 0x000fe20000ffe403 */
[----:B0-----:R-:W-:Y:S01]  /*30b0*/  IMAD.SHL.U32 R8, R108, 0x8, RZ ;  /* 0x000000086c087824 */ /* 0x001fe200078e00ff */
[----:B------:R-:W-:Y:S02]  /*30c0*/  ISETP.GT.AND P1, PT, R14, 0x1, PT ;  /* 0x000000010e00780c */ /* 0x000fe40003f24270 */
[----:B------:R-:W-:Y:S01]  /*30d0*/  SHF.L.U64.HI R9, R108, 0x3, R109 ;  /* 0x000000036c097819 */ /* 0x000fe2000001026d */
[----:B------:R-:W-:-:S04]  /*30e0*/  IMAD.WIDE.U32 R12, R19, R106, R12 ;  /* 0x0000006a130c7225 */ /* 0x000fc800078e000c */
[----:B------:R-:W-:Y:S01]  /*30f0*/  IMAD.IADD R3, R103, 0x1, R13 ;  /* 0x0000000167037824 */ /* 0x000fe200078e020d */
[----:B------:R-:W-:Y:S01]  /*3100*/  LEA R2, P4, R12, R110, 0x2 ;  /* 0x0000006e0c027211 */ /* 0x000fe200078810ff */
[----:B------:R-:W-:-:S03]  /*3110*/  IMAD.WIDE.U32 R8, R20, R108, R8 ;  /* 0x0000006c14087225 */ /* 0x000fc600078e0008 */
[----:B------:R-:W-:Y:S02]  /*3120*/  LEA.HI.X R3, R12, R111, R3, 0x2, P4 ;  /* 0x0000006f0c037211 */ /* 0x000fe400020f1403 */
[----:B--2---:R-:W-:-:S05]  /*3130*/  LOP3.LUT R7, R15, 0xffffe000, RZ, 0xc0, !PT ;  /* 0xffffe0000f077812 */ /* 0x004fca00078ec0ff */
[----:B------:R-:W-:-:S04]  /*3140*/  FMUL R7, R7, R90 ;  /* 0x0000005a07077220 */ /* 0x000fc80000400000 */
[----:B------:R-:W-:Y:S01]  /*3150*/  FFMA R105, R24, R89, R7 ;  /* 0x0000005918697223 */ /* 0x000fe20000000007 */
[----:B------:R-:W-:Y:S02]  /*3160*/  LEA.HI.X R7, R104, UR5, R113, 0x2, P3 ;  /* 0x0000000568077c11 */ /* 0x000fe400098f1471 */
[----:B------:R-:W-:Y:S02]  /*3170*/  ISETP.GT.AND P3, PT, R0, RZ, P1 ;  /* 0x000000ff0000720c */ /* 0x000fe40000f64270 */
[----:B------:R-:W-:-:S05]  /*3180*/  F2FP.TF32.F32.PACK_B R105, R105 ;  /* 0x00000069ff69723e */ /* 0x000fca00024050ff */
[----:B------:R0:W-:Y:S06]  /*3190*/  @P2 STG.E desc[UR36][R6.64], R105 ;  /* 0x0000006906002986 */ /* 0x0001ec000c101924 */
[----:B------:R-:W-:Y:S05]  /*31a0*/  @!P3 BRA `(.L_x_38) ;  /* 0x000000000004b947 */ /* 0x000fea0003800000 */
[----:B------:R1:W5:Y:S02]  /*31b0*/  LDG.E.LTC128B R15, desc[UR36][R2.64+0x4] ;  /* 0x00000424020f7981 */ /* 0x000364000c1e1920 */
.L_x_38:
[----:B------:R-:W-:Y:S05]  /*31c0*/  BSYNC B1 ;  /* 0x0000000000017941 */ /* 0x000fea0003800000 */
.L_x_37:
[----:B-----5:R-:W-:Y:S01]  /*31d0*/  LOP3.LUT R13, R15, 0xffffe000, RZ, 0xc0, !PT ;  /* 0xffffe0000f0d7812 */ /* 0x020fe200078ec0ff */
[----:B------:R-:W-:Y:S01]  /*31e0*/  IMAD.IADD R21, R21, 0x1, R9 ;  /* 0x0000000115157824 */ /* 0x000fe200078e0209 */
[----:B------:R-:W-:Y:S02]  /*31f0*/  IADD3 R9, P2, R4, R8, RZ ;  /* 0x0000000804097210 */ /* 0x000fe40007f5e0ff */
[----:B------:R-:W-:Y:S01]  /*3200*/  ISETP.GT.AND P0, PT, R0, 0x8, P0 ;  /* 0x000000080000780c */ /* 0x000fe20000704270 */
[----:B------:R-:W-:Y:S02]  /*3210*/  FMUL R4, R13, R90 ;  /* 0x0000005a0d047220 */ /* 0x000fe40000400000 */
[----:B------:R-:W-:Y:S01]  /*3220*/  IMAD.X R18, R21, 0x1, R5, P2 ;  /* 0x0000000115127824 */ /* 0x000fe200010e0605 */
[----:B------:R-:W-:Y:S01]  /*3230*/  LEA R12, P2, R9, R110, 0x2 ;  /* 0x0000006e090c7211 */ /* 0x000fe200078410ff */
[----:B------:R-:W-:Y:S01]  /*3240*/  FFMA R25, R25, R89, R4 ;  /* 0x0000005919197223 */ /* 0x000fe20000000004 */
[----:B------:R-:W-:-:S02]  /*3250*/  @P3 IMAD.MOV.U32 R4, RZ, RZ, R6 ;  /* 0x000000ffff043224 */ /* 0x000fc400078e0006 */
[----:B------:R-:W-:Y:S01]  /*3260*/  @P3 IMAD.MOV.U32 R5, RZ, RZ, R7 ;  /* 0x000000ffff053224 */ /* 0x000fe200078e0007 */
[----:B------:R-:W-:Y:S02]  /*3270*/  LEA.HI.X R13, R9, R111, R18, 0x2, P2 ;  /* 0x0000006f090d7211 */ /* 0x000fe400010f1412 */
[----:B------:R-:W-:-:S05]  /*3280*/  F2FP.TF32.F32.PACK_B R25, R25 ;  /* 0x00000019ff19723e */ /* 0x000fca00024050ff */
[----:B------:R2:W-:Y:S04]  /*3290*/  @P3 STG.E desc[UR36][R4.64+0x4], R25 ;  /* 0x0000041904003986 */ /* 0x0005e8000c101924 */
[----:B------:R-:W3:Y:S01]  /*32a0*/  @P0 LDG.E.LTC128B R15, desc[UR36][R12.64] ;  /* 0x000000240c0f0981 */ /* 0x000ee2000c1e1920 */
[----:B------:R-:W-:Y:S01]  /*32b0*/  IADD3 R10, P2, P3, R94, R8, R10 ;  /* 0x000000085e0a7210 */ /* 0x000fe20007b5e00a */
[----:B------:R-:W-:Y:S01]  /*32c0*/  BSSY B1, `(.L_x_39) ;  /* 0x0000011000017945 */ /* 0x000fe20003800000 */
[----:B------:R-:W-:Y:S02]  /*32d0*/  ISETP.GT.AND P1, PT, R0, 0x8, P1 ;  /* 0x000000080000780c */ /* 0x000fe40000f24270 */
[----:B------:R-:W-:Y:S02]  /*32e0*/  IADD3.X R11, R95, R21, R11, P2, P3 ;  /* 0x000000155f0b7210 */ /* 0x000fe400017e640b */
[C---:B------:R-:W-:Y:S01]  /*32f0*/  LEA R8, P2, R96.reuse, R6, 0x2 ;  /* 0x0000000660087211 */ /* 0x040fe200078410ff */
[----:B------:R-:W-:Y:S01]  /*3300*/  IMAD.WIDE.U32 R10, R19, R106, R10 ;  /* 0x0000006a130a7225 */ /* 0x000fe200078e000a */
[----:B------:R-:W-:-:S03]  /*3310*/  SHF.L.U64.HI R19, R96, 0x2, R91 ;  /* 0x0000000260137819 */ /* 0x000fc6000001025b */
[----:B------:R-:W-:Y:S01]  /*3320*/  IMAD.IADD R11, R103, 0x1, R11 ;  /* 0x00000001670b7824 */ /* 0x000fe200078e020b */
[----:B--2---:R-:W-:-:S04]  /*3330*/  LEA R4, P3, R10, R110, 0x2 ;  /* 0x0000006e0a047211 */ /* 0x004fc800078610ff */
[----:B------:R-:W-:Y:S02]  /*3340*/  LEA.HI.X R5, R10, R111, R11, 0x2, P3 ;  /* 0x0000006f0a057211 */ /* 0x000fe400018f140b */
[----:B---3--:R-:W-:-:S05]  /*3350*/  LOP3.LUT R9, R15, 0xffffe000, RZ, 0xc0, !PT ;  /* 0xffffe0000f097812 */ /* 0x008fca00078ec0ff */
[----:B------:R-:W-:-:S04]  /*3360*/  FMUL R9, R9, R90 ;  /* 0x0000005a09097220 */ /* 0x000fc80000400000 */
[----:B------:R-:W-:Y:S01]  /*3370*/  FFMA R21, R26, R89, R9 ;  /* 0x000000591a157223 */ /* 0x000fe20000000009 */
[----:B------:R-:W-:-:S04]  /*3380*/  IMAD.X R9, R19, 0x1, R7, P2 ;  /* 0x0000000113097824 */ /* 0x000fc800010e0607 */
[----:B------:R-:W-:-:S05]  /*3390*/  F2FP.TF32.F32.PACK_B R21, R21 ;  /* 0x00000015ff15723e */ /* 0x000fca00024050ff */
[----:B------:R2:W-:Y:S01]  /*33a0*/  @P0 STG.E desc[UR36][R8.64], R21 ;  /* 0x0000001508000986 */ /* 0x0005e2000c101924 */
[----:B------:R-:W-:Y:S05]  /*33b0*/  @!P1 BRA `(.L_x_40) ;  /* 0x0000000000049947 */ /* 0x000fea0003800000 */
[----:B------:R3:W5:Y:S02]  /*33c0*/  LDG.E.LTC128B R15, desc[UR36][R4.64+0x4] ;  /* 0x00000424040f7981 */ /* 0x000764000c1e1920 */
.L_x_40:
[----:B------:R-:W-:Y:S05]  /*33d0*/  BSYNC B1 ;  /* 0x0000000000017941 */ /* 0x000fea0003800000 */
.L_x_39:
[----:B-----5:R-:W-:Y:S01]  /*33e0*/  LOP3.LUT R11, R15, 0xffffe000, RZ, 0xc0, !PT ;  /* 0xffffe0000f0b7812 */ /* 0x020fe200078ec0ff */
[----:B------:R-:W-:Y:S01]  /*33f0*/  BSSY B1, `(.L_x_41) ;  /* 0x0000009000017945 */ /* 0x000fe20003800000 */
[----:B------:R-:W-:-:S03]  /*3400*/  ISETP.GT.AND P0, PT, R14, 0x8, PT ;  /* 0x000000080e00780c */ /* 0x000fc60003f04270 */
[----:B------:R-:W-:Y:S01]  /*3410*/  FMUL R10, R11, R90 ;  /* 0x0000005a0b0a7220 */ /* 0x000fe20000400000 */
[----:B------:R-:W-:-:S03]  /*3420*/  ISETP.GT.AND P2, PT, R0, RZ, P0 ;  /* 0x000000ff0000720c */ /* 0x000fc60000744270 */
[----:B------:R-:W-:-:S05]  /*3430*/  FFMA R27, R27, R89, R10 ;  /* 0x000000591b1b7223 */ /* 0x000fca000000000a */
[----:B------:R-:W-:-:S05]  /*3440*/  F2FP.TF32.F32.PACK_B R27, R27 ;  /* 0x0000001bff1b723e */ /* 0x000fca00024050ff */
[----:B------:R4:W-:Y:S01]  /*3450*/  @P1 STG.E desc[UR36][R8.64+0x4], R27 ;  /* 0x0000041b08001986 */ /* 0x0009e2000c101924 */
[----:B------:R-:W-:Y:S05]  /*3460*/  @!P2 BRA `(.L_x_42) ;  /* 0x000000000004a947 */ /* 0x000fea0003800000 */
[----:B------:R0:W5:Y:S02]  /*3470*/  LDG.E.LTC128B R15, desc[UR36][R2.64+0x20] ;  /* 0x00002024020f7981 */ /* 0x000164000c1e1920 */
.L_x_42:
[----:B------:R-:W-:Y:S05]  /*3480*/  BSYNC B1 ;  /* 0x0000000000017941 */ /* 0x000fea0003800000 */
.L_x_41:
        /* <DEDUP_REMOVED lines=10> */
.L_x_44:
[----:B------:R-:W-:Y:S05]  /*3530*/  BSYNC B1 ;  /* 0x0000000000017941 */ /* 0x000fea0003800000 */
.L_x_43:
[----:B0----5:R-:W-:Y:S01]  /*3540*/  LOP3.LUT R11, R15, 0xffffe000, RZ, 0xc0, !PT ;  /* 0xffffe0000f0b7812 */ /* 0x021fe200078ec0ff */
[----:B------:R-:W-:Y:S01]  /*3550*/  BSSY B1, `(.L_x_45) ;  /* 0x0000008000017945 */ /* 0x000fe20003800000 */
[----:B------:R-:W-:-:S03]  /*3560*/  ISETP.GT.AND P0, PT, R0, 0x8, P0 ;  /* 0x000000080000780c */ /* 0x000fc60000704270 */
[----:B------:R-:W-:-:S04]  /*3570*/  FMUL R10, R11, R90 ;  /* 0x0000005a0b0a7220 */ /* 0x000fc80000400000 */
[----:B------:R-:W-:-:S05]  /*3580*/  FFMA R29, R29, R89, R10 ;  /* 0x000000591d1d7223 */ /* 0x000fca000000000a */
[----:B------:R-:W-:-:S05]  /*3590*/  F2FP.TF32.F32.PACK_B R29, R29 ;  /* 0x0000001dff1d723e */ /* 0x000fca00024050ff */
[----:B------:R0:W-:Y:S01]  /*35a0*/  @P3 STG.E desc[UR36][R6.64+0x24], R29 ;  /* 0x0000241d06003986 */ /* 0x0001e2000c101924 */
[----:B------:R-:W-:Y:S05]  /*35b0*/  @!P0 BRA `(.L_x_46) ;  /* 0x0000000000048947 */ /* 0x000fea0003800000 */
[----:B------:R0:W5:Y:S02]  /*35c0*/  LDG.E.LTC128B R15, desc[UR36][R4.64+0x20] ;  /* 0x00002024040f7981 */ /* 0x000164000c1e1920 */
.L_x_46:
[----:B------:R-:W-:Y:S05]  /*35d0*/  BSYNC B1 ;  /* 0x0000000000017941 */ /* 0x000fea0003800000 */
.L_x_45:
[----:B-----5:R-:W-:Y:S01]  /*35e0*/  LOP3.LUT R11, R15, 0xffffe000, RZ, 0xc0, !PT ;  /* 0xffffe0000f0b7812 */ /* 0x020fe200078ec0ff */
        /* <DEDUP_REMOVED lines=8> */
.L_x_48:
[----:B------:R-:W-:Y:S05]  /*3670*/  BSYNC B1 ;  /* 0x0000000000017941 */ /* 0x000fea0003800000 */
.L_x_47:
[----:B0----5:R-:W-:Y:S01]  /*3680*/  LOP3.LUT R11, R15, 0xffffe000, RZ, 0xc0, !PT ;  /* 0xffffe0000f0b7812 */ /* 0x021fe200078ec0ff */
        /* <DEDUP_REMOVED lines=9> */
.L_x_50:
[----:B------:R-:W-:Y:S05]  /*3720*/  BSYNC B1 ;  /* 0x0000000000017941 */ /* 0x000fea0003800000 */
.L_x_49:
        /* <DEDUP_REMOVED lines=10> */
.L_x_52:
[----:B------:R-:W-:Y:S05]  /*37d0*/  BSYNC B1 ;  /* 0x0000000000017941 */ /* 0x000fea0003800000 */
.L_x_51:
        /* <DEDUP_REMOVED lines=9> */
.L_x_54:
[----:B------:R-:W-:Y:S05]  /*3870*/  BSYNC B1 ;  /* 0x0000000000017941 */ /* 0x000fea0003800000 */
.L_x_53:
        /* <DEDUP_REMOVED lines=9> */
.L_x_56:
[----:B------:R-:W-:Y:S05]  /*3910*/  BSYNC B1 ;  /* 0x0000000000017941 */ /* 0x000fea0003800000 */
.L_x_55:
        /* <DEDUP_REMOVED lines=10> */
.L_x_58:
[----:B------:R-:W-:Y:S05]  /*39c0*/  BSYNC B1 ;  /* 0x0000000000017941 */ /* 0x000fea0003800000 */
.L_x_57:
        /* <DEDUP_REMOVED lines=10> */
.L_x_60:
[----:B------:R-:W-:Y:S05]  /*3a70*/  BSYNC B1 ;  /* 0x0000000000017941 */ /* 0x000fea0003800000 */
.L_x_59:
        /* <DEDUP_REMOVED lines=9> */
.L_x_62:
[----:B------:R-:W-:Y:S05]  /*3b10*/  BSYNC B1 ;  /* 0x0000000000017941 */ /* 0x000fea0003800000 */
.L_x_61:
        /* <DEDUP_REMOVED lines=9> */
.L_x_64:
[----:B------:R-:W-:Y:S05]  /*3bb0*/  BSYNC B1 ;  /* 0x0000000000017941 */ /* 0x000fea0003800000 */
.L_x_63:
        /* <DEDUP_REMOVED lines=10> */
.L_x_66:
[----:B------:R-:W-:Y:S05]  /*3c60*/  BSYNC B1 ;  /* 0x0000000000017941 */ /* 0x000fea0003800000 */
.L_x_65:
        /* <DEDUP_REMOVED lines=10> */
.L_x_68:
[----:B------:R-:W-:Y:S05]  /*3d10*/  BSYNC B1 ;  /* 0x0000000000017941 */ /* 0x000fea0003800000 */
.L_x_67:
        /* <DEDUP_REMOVED lines=9> */
.L_x_70:
[----:B------:R-:W-:Y:S05]  /*3db0*/  BSYNC B1 ;  /* 0x0000000000017941 */ /* 0x000fea0003800000 */
.L_x_69:
        /* <DEDUP_REMOVED lines=9> */
.L_x_72:
[----:B------:R-:W-:Y:S05]  /*3e50*/  BSYNC B1 ;  /* 0x0000000000017941 */ /* 0x000fea0003800000 */
.L_x_71:
        /* <DEDUP_REMOVED lines=10> */
.L_x_74:
[----:B------:R-:W-:Y:S05]  /*3f00*/  BSYNC B1 ;  /* 0x0000000000017941 */ /* 0x000fea0003800000 */
.L_x_73:
        /* <DEDUP_REMOVED lines=10> */
.L_x_76:
[----:B------:R-:W-:Y:S05]  /*3fb0*/  BSYNC B1 ;  /* 0x0000000000017941 */ /* 0x000fea0003800000 */
.L_x_75:
        /* <DEDUP_REMOVED lines=9> */
.L_x_78:
[----:B------:R-:W-:Y:S05]  /*4050*/  BSYNC B1 ;  /* 0x0000000000017941 */ /* 0x000fea0003800000 */
.L_x_77:
        /* <DEDUP_REMOVED lines=9> */
.L_x_80:
[----:B------:R-:W-:Y:S05]  /*40f0*/  BSYNC B1 ;  /* 0x0000000000017941 */ /* 0x000fea0003800000 */
.L_x_79:
        /* <DEDUP_REMOVED lines=10> */
.L_x_82:
[----:B------:R-:W-:Y:S05]  /*41a0*/  BSYNC B1 ;  /* 0x0000000000017941 */ /* 0x000fea0003800000 */
.L_x_81:
        /* <DEDUP_REMOVED lines=10> */
.L_x_84:
[----:B------:R-:W-:Y:S05]  /*4250*/  BSYNC B1 ;  /* 0x0000000000017941 */ /* 0x000fea0003800000 */
.L_x_83:
        /* <DEDUP_REMOVED lines=9> */
.L_x_86:
[----:B------:R-:W-:Y:S05]  /*42f0*/  BSYNC B1 ;  /* 0x0000000000017941 */ /* 0x000fea0003800000 */
.L_x_85:
        /* <DEDUP_REMOVED lines=9> */
.L_x_88:
[----:B------:R-:W-:Y:S05]  /*4390*/  BSYNC B1 ;  /* 0x0000000000017941 */ /* 0x000fea0003800000 */
.L_x_87:
        /* <DEDUP_REMOVED lines=10> */
.L_x_90:
[----:B------:R-:W-:Y:S05]  /*4440*/  BSYNC B1 ;  /* 0x0000000000017941 */ /* 0x000fea0003800000 */
.L_x_89:
        /* <DEDUP_REMOVED lines=10> */
.L_x_92:
[----:B------:R-:W-:Y:S05]  /*44f0*/  BSYNC B1 ;  /* 0x0000000000017941 */ /* 0x000fea0003800000 */
.L_x_91:
        /* <DEDUP_REMOVED lines=9> */
.L_x_94:
[----:B------:R-:W-:Y:S05]  /*4590*/  BSYNC B1 ;  /* 0x0000000000017941 */ /* 0x000fea0003800000 */
.L_x_93:
        /* <DEDUP_REMOVED lines=9> */
.L_x_96:
[----:B------:R-:W-:Y:S05]  /*4630*/  BSYNC B1 ;  /* 0x0000000000017941 */ /* 0x000fea0003800000 */
.L_x_95:
        /* <DEDUP_REMOVED lines=10> */
.L_x_98:
[----:B------:R-:W-:Y:S05]  /*46e0*/  BSYNC B1 ;  /* 0x0000000000017941 */ /* 0x000fea0003800000 */
.L_x_97:
        /* <DEDUP_REMOVED lines=10> */
.L_x_100:
[----:B------:R-:W-:Y:S05]  /*4790*/  BSYNC B1 ;  /* 0x0000000000017941 */ /* 0x000fea0003800000 */
.L_x_99:
        /* <DEDUP_REMOVED lines=9> */
.L_x_102:
[----:B------:R-:W-:Y:S05]  /*4830*/  BSYNC B1 ;  /* 0x0000000000017941 */ /* 0x000fea0003800000 */
.L_x_101:
        /* <DEDUP_REMOVED lines=9> */
.L_x_104:
[----:B------:R-:W-:Y:S05]  /*48d0*/  BSYNC B1 ;  /* 0x0000000000017941 */ /* 0x000fea0003800000 */
.L_x_103:
        /* <DEDUP_REMOVED lines=10> */
.L_x_106:
[----:B------:R-:W-:Y:S05]  /*4980*/  BSYNC B1 ;  /* 0x0000000000017941 */ /* 0x000fea0003800000 */
.L_x_105:
        /* <DEDUP_REMOVED lines=10> */
.L_x_108:
[----:B------:R-:W-:Y:S05]  /*4a30*/  BSYNC B1 ;  /* 0x0000000000017941 */ /* 0x000fea0003800000 */
.L_x_107:
        /* <DEDUP_REMOVED lines=9> */
.L_x_110:
[----:B------:R-:W-:Y:S05]  /*4ad0*/  BSYNC B1 ;  /* 0x0000000000017941 */ /* 0x000fea0003800000 */
.L_x_109:
        /* <DEDUP_REMOVED lines=9> */
.L_x_112:
[----:B------:R-:W-:Y:S05]  /*4b70*/  BSYNC B1 ;  /* 0x0000000000017941 */ /* 0x000fea0003800000 */
.L_x_111:
        /* <DEDUP_REMOVED lines=10> */
.L_x_114:
[----:B------:R-:W-:Y:S05]  /*4c20*/  BSYNC B1 ;  /* 0x0000000000017941 */ /* 0x000fea0003800000 */
.L_x_113:
        /* <DEDUP_REMOVED lines=10> */
.L_x_116:
[----:B------:R-:W-:Y:S05]  /*4cd0*/  BSYNC B1 ;  /* 0x0000000000017941 */ /* 0x000fea0003800000 */
.L_x_115:
        /* <DEDUP_REMOVED lines=9> */
.L_x_118:
[----:B------:R-:W-:Y:S05]  /*4d70*/  BSYNC B1 ;  /* 0x0000000000017941 */ /* 0x000fea0003800000 */
.L_x_117:
        /* <DEDUP_REMOVED lines=9> */
.L_x_120:
[----:B------:R-:W-:Y:S05]  /*4e10*/  BSYNC B1 ;  /* 0x0000000000017941 */ /* 0x000fea0003800000 */
.L_x_119:
        /* <DEDUP_REMOVED lines=10> */
.L_x_122:
[----:B------:R-:W-:Y:S05]  /*4ec0*/  BSYNC B1 ;  /* 0x0000000000017941 */ /* 0x000fea0003800000 */
.L_x_121:
        /* <DEDUP_REMOVED lines=10> */
.L_x_124:
[----:B------:R-:W-:Y:S05]  /*4f70*/  BSYNC B1 ;  /* 0x0000000000017941 */ /* 0x000fea0003800000 */
.L_x_123:
        /* <DEDUP_REMOVED lines=9> */
.L_x_126:
[----:B------:R-:W-:Y:S05]  /*5010*/  BSYNC B1 ;  /* 0x0000000000017941 */ /* 0x000fea0003800000 */
.L_x_125:
        /* <DEDUP_REMOVED lines=9> */
.L_x_128:
[----:B------:R-:W-:Y:S05]  /*50b0*/  BSYNC B1 ;  /* 0x0000000000017941 */ /* 0x000fea0003800000 */
.L_x_127:
        /* <DEDUP_REMOVED lines=10> */
.L_x_130:
[----:B------:R-:W-:Y:S05]  /*5160*/  BSYNC B1 ;  /* 0x0000000000017941 */ /* 0x000fea0003800000 */
.L_x_129:
        /* <DEDUP_REMOVED lines=10> */
.L_x_132:
[----:B------:R-:W-:Y:S05]  /*5210*/  BSYNC B1 ;  /* 0x0000000000017941 */ /* 0x000fea0003800000 */
.L_x_131:
        /* <DEDUP_REMOVED lines=9> */
.L_x_134:
[----:B------:R-:W-:Y:S05]  /*52b0*/  BSYNC B1 ;  /* 0x0000000000017941 */ /* 0x000fea0003800000 */
.L_x_133:
        /* <DEDUP_REMOVED lines=9> */
.L_x_136:
[----:B------:R-:W-:Y:S05]  /*5350*/  BSYNC B1 ;  /* 0x0000000000017941 */ /* 0x000fea0003800000 */
.L_x_135:
        /* <DEDUP_REMOVED lines=10> */
.L_x_138:
[----:B------:R-:W-:Y:S05]  /*5400*/  BSYNC B1 ;  /* 0x0000000000017941 */ /* 0x000fea0003800000 */
.L_x_137:
        /* <DEDUP_REMOVED lines=10> */
.L_x_140:
[----:B------:R-:W-:Y:S05]  /*54b0*/  BSYNC B1 ;  /* 0x0000000000017941 */ /* 0x000fea0003800000 */
.L_x_139:
        /* <DEDUP_REMOVED lines=9> */
.L_x_142:
[----:B------:R-:W-:Y:S05]  /*5550*/  BSYNC B1 ;  /* 0x0000000000017941 */ /* 0x000fea0003800000 */
.L_x_141:
        /* <DEDUP_REMOVED lines=9> */
.L_x_144:
[----:B------:R-:W-:Y:S05]  /*55f0*/  BSYNC B1 ;  /* 0x0000000000017941 */ /* 0x000fea0003800000 */
.L_x_143:
        /* <DEDUP_REMOVED lines=10> */
.L_x_146:
[----:B------:R-:W-:Y:S05]  /*56a0*/  BSYNC B1 ;  /* 0x0000000000017941 */ /* 0x000fea0003800000 */
.L_x_145:
        /* <DEDUP_REMOVED lines=10> */
.L_x_148:
[----:B------:R-:W-:Y:S05]  /*5750*/  BSYNC B1 ;  /* 0x0000000000017941 */ /* 0x000fea0003800000 */
.L_x_147:
        /* <DEDUP_REMOVED lines=9> */
.L_x_150:
[----:B------:R-:W-:Y:S05]  /*57f0*/  BSYNC B1 ;  /* 0x0000000000017941 */ /* 0x000fea0003800000 */
.L_x_149:
        /* <DEDUP_REMOVED lines=9> */
.L_x_152:
[----:B------:R-:W-:Y:S05]  /*5890*/  BSYNC B1 ;  /* 0x0000000000017941 */ /* 0x000fea0003800000 */
.L_x_151:
        /* <DEDUP_REMOVED lines=10> */
.L_x_154:
[----:B------:R-:W-:Y:S05]  /*5940*/  BSYNC B1 ;  /* 0x0000000000017941 */ /* 0x000fea0003800000 */
.L_x_153:
        /* <DEDUP_REMOVED lines=10> */
.L_x_156:
[----:B------:R-:W-:Y:S05]  /*59f0*/  BSYNC B1 ;  /* 0x0000000000017941 */ /* 0x000fea0003800000 */
.L_x_155:
[----:B01---5:R-:W-:Y:S01]  /*5a00*/  LOP3.LUT R3, R15, 0xffffe000, RZ, 0xc0, !PT ;  /* 0xffffe0000f037812 */ /* 0x023fe200078ec0ff */
        /* <DEDUP_REMOVED lines=8> */
.L_x_158:
[----:B------:R-:W-:Y:S05]  /*5a90*/  BSYNC B1 ;  /* 0x0000000000017941 */ /* 0x000fea0003800000 */
.L_x_157:
[----:B-----5:R-:W-:Y:S01]  /*5aa0*/  LOP3.LUT R3, R15, 0xffffe000, RZ, 0xc0, !PT ;  /* 0xffffe0000f037812 */ /* 0x020fe200078ec0ff */
[----:B------:R-:W-:Y:S01]  /*5ab0*/  @P0 IMAD.MOV.U32 R2, RZ, RZ, R8 ;  /* 0x000000ffff020224 */ /* 0x000fe200078e0008 */
[----:B------:R-:W-:Y:S01]  /*5ac0*/  ISETP.GT.AND P1, PT, R0, 0x8, P1 ;  /* 0x000000080000780c */ /* 0x000fe20000f24270 */
[----:B------:R-:W-:Y:S02]  /*5ad0*/  BSSY B1, `(.L_x_159) ;  /* 0x0000008000017945 */ /* 0x000fe40003800000 */
[----:B------:R-:W-:-:S04]  /*5ae0*/  FMUL R3, R3, R90 ;  /* 0x0000005a03037220 */ /* 0x000fc80000400000 */
[----:B0-----:R-:W-:Y:S01]  /*5af0*/  FFMA R7, R86, R89, R3 ;  /* 0x0000005956077223 */ /* 0x001fe20000000003 */
[----:B------:R-:W-:-:S04]  /*5b00*/  @P0 IMAD.MOV.U32 R3, RZ, RZ, R9 ;  /* 0x000000ffff030224 */ /* 0x000fc800078e0009 */
[----:B------:R-:W-:-:S05]  /*5b10*/  F2FP.TF32.F32.PACK_B R7, R7 ;  /* 0x00000007ff07723e */ /* 0x000fca00024050ff */
[----:B------:R0:W-:Y:S01]  /*5b20*/  @P0 STG.E desc[UR36][R2.64+0x1e0], R7 ;  /* 0x0001e00702000986 */ /* 0x0001e2000c101924 */
[----:B------:R-:W-:Y:S05]  /*5b30*/  @!P1 BRA `(.L_x_160) ;  /* 0x0000000000049947 */ /* 0x000fea0003800000 */
[----:B------:R0:W5:Y:S02]  /*5b40*/  LDG.E.LTC128B R15, desc[UR36][R4.64+0x1e4] ;  /* 0x0001e424040f7981 */ /* 0x000164000c1e1920 */
.L_x_160:
[----:B------:R-:W-:Y:S05]  /*5b50*/  BSYNC B1 ;  /* 0x0000000000017941 */ /* 0x000fea0003800000 */
.L_x_159:
[----:B------:R-:W-:Y:S05]  /*5b60*/  @!P1 BRA `(.L_x_161) ;  /* 0x0000001000b09947 */ /* 0x000fea0003800000 */
[----:B-----5:R-:W-:-:S05]  /*5b70*/  LOP3.LUT R15, R15, 0xffffe000, RZ, 0xc0, !PT ;  /* 0xffffe0000f0f7812 */ /* 0x020fca00078ec0ff */
[----:B------:R-:W-:-:S04]  /*5b80*/  FMUL R0, R15, R90 ;  /* 0x0000005a0f007220 */ /* 0x000fc80000400000 */
[----:B------:R-:W-:-:S05]  /*5b90*/  FFMA R87, R87, R89, R0 ;  /* 0x0000005957577223 */ /* 0x000fca0000000000 */
[----:B------:R-:W-:-:S05]  /*5ba0*/  F2FP.TF32.F32.PACK_B R87, R87 ;  /* 0x00000057ff57723e */ /* 0x000fca00024050ff */
[----:B------:R0:W-:Y:S01]  /*5bb0*/  STG.E desc[UR36][R8.64+0x1e4], R87 ;  /* 0x0001e45708007986 */ /* 0x0001e2000c101924 */
[----:B------:R-:W-:Y:S05]  /*5bc0*/  BRA `(.L_x_161) ;  /* 0x0000001000987947 */ /* 0x000fea0003800000 */
.L_x_36:
[----:B------:R-:W-:Y:S01]  /*5bd0*/  ULDC.64 UR4, c[0x0][0x5c0] ;  /* 0x0001700000047ab9 */ /* 0x000fe20000000a00 */
[-C--:B------:R-:W-:Y:S01]  /*5be0*/  FMUL R7, R24, R89.reuse ;  /* 0x0000005918077220 */ /* 0x080fe20000400000 */
[----:B------:R-:W-:Y:S01]  /*5bf0*/  LEA R2, P1, R104, UR4, 0x2 ;  /* 0x0000000468027c11 */ /* 0x000fe2000f8210ff */
[-C--:B------:R-:W-:Y:S01]  /*5c00*/  FMUL R25, R25, R89.reuse ;  /* 0x0000005919197220 */ /* 0x080fe20000400000 */
[----:B------:R-:W-:Y:S01]  /*5c10*/  ISETP.GT.AND P3, PT, R14, 0x1, PT ;  /* 0x000000010e00780c */ /* 0x000fe20003f64270 */
[----:B------:R-:W-:Y:S01]  /*5c20*/  FMUL R9, R26, R89 ;  /* 0x000000591a097220 */ /* 0x000fe20000400000 */
[----:B------:R-:W-:Y:S01]  /*5c30*/  F2FP.TF32.F32.PACK_B R7, R7 ;  /* 0x00000007ff07723e */ /* 0x000fe200024050ff */
[-C--:B------:R-:W-:Y:S01]  /*5c40*/  FMUL R27, R27, R89.reuse ;  /* 0x000000591b1b7220 */ /* 0x080fe20000400000 */
[----:B------:R-:W-:Y:S01]  /*5c50*/  LEA.HI.X R3, R104, UR5, R113, 0x2, P1 ;  /* 0x0000000568037c11 */ /* 0x000fe200088f1471 */
[-C--:B------:R-:W-:Y:S01]  /*5c60*/  FMUL R29, R29, R89.reuse ;  /* 0x000000591d1d7220 */ /* 0x080fe20000400000 */
[----:B------:R-:W-:Y:S01]  /*5c70*/  ISETP.GT.AND P1, PT, R0, RZ, P3 ;  /* 0x000000ff0000720c */ /* 0x000fe20001f24270 */
[----:B------:R-:W-:Y:S01]  /*5c80*/  FMUL R11, R30, R89 ;  /* 0x000000591e0b7220 */ /* 0x000fe20000400000 */
[----:B------:R-:W-:Y:S01]  /*5c90*/  F2FP.TF32.F32.PACK_B R25, R25 ;  /* 0x00000019ff19723e */ /* 0x000fe200024050ff */
[----:B------:R0:W-:Y:S01]  /*5ca0*/  @P2 STG.E desc[UR36][R2.64], R7 ;  /* 0x0000000702002986 */ /* 0x0001e2000c101924 */
[----:B------:R-:W-:Y:S01]  /*5cb0*/  ISETP.GT.AND P2, PT, R0, 0x8, P0 ;  /* 0x000000080000780c */ /* 0x000fe20000744270 */
[-C--:B------:R-:W-:Y:S01]  /*5cc0*/  FMUL R31, R31, R89.reuse ;  /* 0x000000591f1f7220 */ /* 0x080fe20000400000 */
[----:B------:R-:W-:Y:S01]  /*5cd0*/  ISETP.GT.AND P0, PT, R14, 0x8, PT ;  /* 0x000000080e00780c */ /* 0x000fe20003f04270 */
[-C--:B------:R-:W-:Y:S01]  /*5ce0*/  FMUL R33, R33, R89.reuse ;  /* 0x0000005921217220 */ /* 0x080fe20000400000 */
[C---:B------:R-:W-:Y:S01]  /*5cf0*/  SHF.L.U64.HI R5, R96.reuse, 0x2, R91 ;  /* 0x0000000260057819 */ /* 0x040fe2000001025b */
[-C--:B------:R-:W-:Y:S01]  /*5d00*/  FMUL R35, R35, R89.reuse ;  /* 0x0000005923237220 */ /* 0x080fe20000400000 */
[----:B------:R-:W-:Y:S01]  /*5d10*/  LEA R4, P4, R96, R2, 0x2 ;  /* 0x0000000260047211 */ /* 0x000fe200078810ff */
[----:B------:R-:W-:Y:S01]  /*5d20*/  FMUL R37, R37, R89 ;  /* 0x0000005925257220 */ /* 0x000fe20000400000 */
[C---:B------:R-:W-:Y:S01]  /*5d30*/  ISETP.GT.AND P3, PT, R0.reuse, 0x8, P3 ;  /* 0x000000080000780c */ /* 0x040fe20001f64270 */
[----:B------:R-:W-:Y:S01]  /*5d40*/  @P1 STG.E desc[UR36][R2.64+0x4], R25 ;  /* 0x0000041902001986 */ /* 0x000fe2000c101924 */
[----:B------:R-:W-:Y:S01]  /*5d50*/  ISETP.GT.AND P5, PT, R0, RZ, P0 ;  /* 0x000000ff0000720c */ /* 0x000fe200007a4270 */
[----:B------:R-:W-:Y:S01]  /*5d60*/  IMAD.X R5, R5, 0x1, R3, P4 ;  /* 0x0000000105057824 */ /* 0x000fe200020e0603 */
[----:B------:R-:W-:Y:S01]  /*5d70*/  F2FP.TF32.F32.PACK_B R9, R9 ;  /* 0x00000009ff09723e */ /* 0x000fe200024050ff */
[-C--:B0-----:R-:W-:Y:S01]  /*5d80*/  FMUL R7, R28, R89.reuse ;  /* 0x000000591c077220 */ /* 0x081fe20000400000 */
[----:B------:R-:W-:Y:S01]  /*5d90*/  ISETP.GT.AND P1, PT, R14, 0x9, PT ;  /* 0x000000090e00780c */ /* 0x000fe20003f24270 */
[----:B------:R-:W-:Y:S01]  /*5da0*/  FMUL R39, R39, R89 ;  /* 0x0000005927277220 */ /* 0x000fe20000400000 */
[----:B------:R-:W-:Y:S01]  /*5db0*/  F2FP.TF32.F32.PACK_B R27, R27 ;  /* 0x0000001bff1b723e */ /* 0x000fe200024050ff */
[----:B------:R0:W-:Y:S01]  /*5dc0*/  @P2 STG.E desc[UR36][R4.64], R9 ;  /* 0x0000000904002986 */ /* 0x0001e2000c101924 */
[----:B------:R-:W-:Y:S01]  /*5dd0*/  F2FP.TF32.F32.PACK_B R7, R7 ;  /* 0x00000007ff07723e */ /* 0x000fe200024050ff */
[-C--:B------:R-:W-:Y:S01]  /*5de0*/  FMUL R41, R41, R89.reuse ;  /* 0x0000005929297220 */ /* 0x080fe20000400000 */
[C---:B------:R-:W-:Y:S01]  /*5df0*/  ISETP.GT.AND P4, PT, R0.reuse, RZ, P1 ;  /* 0x000000ff0000720c */ /* 0x040fe20000f84270 */
[----:B------:R-:W-:Y:S01]  /*5e00*/  @P3 STG.E desc[UR36][R4.64+0x4], R27 ;  /* 0x0000041b04003986 */ /* 0x000fe2000c101924 */
[----:B------:R-:W-:Y:S01]  /*5e10*/  ISETP.GT.AND P2, PT, R0, 0x8, P0 ;  /* 0x000000080000780c */ /* 0x000fe20000744270 */
[-C--:B------:R-:W-:Y:S01]  /*5e20*/  FMUL R43, R43, R89.reuse ;  /* 0x000000592b2b7220 */ /* 0x080fe20000400000 */
[----:B------:R-:W-:Y:S01]  /*5e30*/  ISETP.GT.AND P0, PT, R14, 0x10, PT ;  /* 0x000000100e00780c */ /* 0x000fe20003f04270 */
[----:B------:R1:W-:Y:S01]  /*5e40*/  @P5 STG.E desc[UR36][R2.64+0x20], R7 ;  /* 0x0000200702005986 */ /* 0x0003e2000c101924 */
[C---:B------:R-:W-:Y:S01]  /*5e50*/  ISETP.GT.AND P3, PT, R0.reuse, 0x8, P1 ;  /* 0x000000080000780c */ /* 0x040fe20000f64270 */
[-C--:B------:R-:W-:Y:S01]  /*5e60*/  FMUL R45, R45, R89.reuse ;  /* 0x000000592d2d7220 */ /* 0x080fe20000400000 */
[----:B------:R-:W-:Y:S01]  /*5e70*/  ISETP.GT.AND P5, PT, R0, RZ, P0 ;  /* 0x000000ff0000720c */ /* 0x000fe200007a4270 */
[----:B0-----:R-:W-:Y:S01]  /*5e80*/  FMUL R9, R34, R89 ;  /* 0x0000005922097220 */ /* 0x001fe20000400000 */
[----:B------:R-:W-:Y:S01]  /*5e90*/  F2FP.TF32.F32.PACK_B R29, R29 ;  /* 0x0000001dff1d723e */ /* 0x000fe200024050ff */
[----:B------:R-:W-:Y:S01]  /*5ea0*/  FMUL R47, R47, R89 ;  /* 0x000000592f2f7220 */ /* 0x000fe20000400000 */
[----:B------:R-:W-:Y:S01]  /*5eb0*/  F2FP.TF32.F32.PACK_B R11, R11 ;  /* 0x0000000bff0b723e */ /* 0x000fe200024050ff */
[----:B------:R-:W-:Y:S01]  /*5ec0*/  FMUL R49, R49, R89 ;  /* 0x0000005931317220 */ /* 0x000fe20000400000 */
[----:B------:R-:W-:Y:S01]  /*5ed0*/  ISETP.GT.AND P1, PT, R14, 0x11, PT ;  /* 0x000000110e00780c */ /* 0x000fe20003f24270 */
[----:B------:R-:W-:Y:S01]  /*5ee0*/  @P4 STG.E desc[UR36][R2.64+0x24], R29 ;  /* 0x0000241d02004986 */ /* 0x000fe2000c101924 */
[----:B------:R-:W-:Y:S01]  /*5ef0*/  F2FP.TF32.F32.PACK_B R31, R31 ;  /* 0x0000001fff1f723e */ /* 0x000fe200024050ff */
[-C--:B-1----:R-:W-:Y:S01]  /*5f00*/  FMUL R7, R32, R89.reuse ;  /* 0x0000005920077220 */ /* 0x082fe20000400000 */
[C---:B------:R-:W-:Y:S01]  /*5f10*/  ISETP.GT.AND P4, PT, R0.reuse, RZ, P1 ;  /* 0x000000ff0000720c */ /* 0x040fe20000f84270 */
[----:B------:R0:W-:Y:S01]  /*5f20*/  @P2 STG.E desc[UR36][R4.64+0x20], R11 ;  /* 0x0000200b04002986 */ /* 0x0001e2000c101924 */
[----:B------:R-:W-:Y:S01]  /*5f30*/  ISETP.GT.AND P2, PT, R0, 0x8, P0 ;  /* 0x000000080000780c */ /* 0x000fe20000744270 */
[----:B------:R-:W-:Y:S01]  /*5f40*/  FMUL R51, R51, R89 ;  /* 0x0000005933337220 */ /* 0x000fe20000400000 */
[----:B------:R-:W-:Y:S01]  /*5f50*/  F2FP.TF32.F32.PACK_B R7, R7 ;  /* 0x00000007ff07723e */ /* 0x000fe200024050ff */
[----:B------:R-:W-:Y:S01]  /*5f60*/  @P3 STG.E desc[UR36][R4.64+0x24], R31 ;  /* 0x0000241f04003986 */ /* 0x000fe2000c101924 */
[----:B------:R-:W-:Y:S01]  /*5f70*/  ISETP.GT.AND P0, PT, R14, 0x18, PT ;  /* 0x000000180e00780c */ /* 0x000fe20003f04270 */
[-C--:B------:R-:W-:Y:S01]  /*5f80*/  FMUL R53, R53, R89.reuse ;  /* 0x0000005935357220 */ /* 0x080fe20000400000 */
[C---:B------:R-:W-:Y:S01]  /*5f90*/  ISETP.GT.AND P3, PT, R0.reuse, 0x8, P1 ;  /* 0x000000080000780c */ /* 0x040fe20000f64270 */
[----:B------:R1:W-:Y:S01]  /*5fa0*/  @P5 STG.E desc[UR36][R2.64+0x40], R7 ;  /* 0x0000400702005986 */ /* 0x0003e2000c101924 */
[----:B------:R-:W-:Y:S01]  /*5fb0*/  ISETP.GT.AND P5, PT, R0, RZ, P0 ;  /* 0x000000ff0000720c */ /* 0x000fe200007a4270 */
[----:B------:R-:W-:Y:S01]  /*5fc0*/  FMUL R55, R55, R89 ;  /* 0x0000005937377220 */ /* 0x000fe20000400000 */
[----:B------:R-:W-:Y:S01]  /*5fd0*/  F2FP.TF32.F32.PACK_B R33, R33 ;  /* 0x00000021ff21723e */ /* 0x000fe200024050ff */
[----:B0-----:R-:W-:Y:S01]  /*5fe0*/  FMUL R11, R38, R89 ;  /* 0x00000059260b7220 */ /* 0x001fe20000400000 */
[----:B------:R-:W-:Y:S01]  /*5ff0*/  F2FP.TF32.F32.PACK_B R9, R9 ;  /* 0x00000009ff09723e */ /* 0x000fe200024050ff */
[----:B------:R-:W-:Y:S01]  /*6000*/  FMUL R57, R57, R89 ;  /* 0x0000005939397220 */ /* 0x000fe20000400000 */
[----:B------:R-:W-:Y:S01]  /*6010*/  ISETP.GT.AND P1, PT, R14, 0x19, PT ;  /* 0x000000190e00780c */ /* 0x000fe20003f24270 */
[----:B------:R-:W-:Y:S01]  /*6020*/  @P4 STG.E desc[UR36][R2.64+0x44], R33 ;  /* 0x0000442102004986 */ /* 0x000fe2000c101924 */
[----:B------:R-:W-:Y:S01]  /*6030*/  F2FP.TF32.F32.PACK_B R35, R35 ;  /* 0x00000023ff23723e */ /* 0x000fe200024050ff */
[-C--:B------:R-:W-:Y:S01]  /*6040*/  FMUL R59, R59, R89.reuse ;  /* 0x000000593b3b7220 */ /* 0x080fe20000400000 */
[----:B------:R-:W-:Y:S01]  /*6050*/  ISETP.GT.AND P4, PT, R0, RZ, P1 ;  /* 0x000000ff0000720c */ /* 0x000fe20000f84270 */
[-C--:B-1----:R-:W-:Y:S01]  /*6060*/  FMUL R7, R36, R89.reuse ;  /* 0x0000005924077220 */ /* 0x082fe20000400000 */
[----:B------:R0:W-:Y:S01]  /*6070*/  @P2 STG.E desc[UR36][R4.64+0x40], R9 ;  /* 0x0000400904002986 */ /* 0x0001e2000c101924 */
[----:B------:R-:W-:Y:S01]  /*6080*/  ISETP.GT.AND P2, PT, R0, 0x8, P0 ;  /* 0x000000080000780c */ /* 0x000fe20000744270 */
[----:B------:R-:W-:Y:S01]  /*6090*/  FMUL R61, R61, R89 ;  /* 0x000000593d3d7220 */ /* 0x000fe20000400000 */
[----:B------:R-:W-:Y:S01]  /*60a0*/  ISETP.GT.AND P0, PT, R14, 0x20, PT ;  /* 0x000000200e00780c */ /* 0x000fe20003f04270 */
[----:B------:R-:W-:Y:S01]  /*60b0*/  @P3 STG.E desc[UR36][R4.64+0x44], R35 ;  /* 0x0000442304003986 */ /* 0x000fe2000c101924 */
[----:B------:R-:W-:Y:S01]  /*60c0*/  F2FP.TF32.F32.PACK_B R7, R7 ;  /* 0x00000007ff07723e */ /* 0x000fe200024050ff */
[-C--:B------:R-:W-:Y:S01]  /*60d0*/  FMUL R63, R63, R89.reuse ;  /* 0x000000593f3f7220 */ /* 0x080fe20000400000 */
[C---:B------:R-:W-:Y:S01]  /*60e0*/  ISETP.GT.AND P3, PT, R0.reuse, 0x8, P1 ;  /* 0x000000080000780c */ /* 0x040fe20000f64270 */
[----:B------:R-:W-:Y:S01]  /*60f0*/  FMUL R65, R65, R89 ;  /* 0x0000005941417220 */ /* 0x000fe20000400000 */
[----:B------:R-:W-:Y:S01]  /*6100*/  F2FP.TF32.F32.PACK_B R37, R37 ;  /* 0x00000025ff25723e */ /* 0x000fe200024050ff */
[----:B------:R1:W-:Y:S01]  /*6110*/  @P5 STG.E desc[UR36][R2.64+0x60], R7 ;  /* 0x0000600702005986 */ /* 0x0003e2000c101924 */
[----:B------:R-:W-:Y:S01]  /*6120*/  ISETP.GT.AND P5, PT, R0, RZ, P0 ;  /* 0x000000ff0000720c */ /* 0x000fe200007a4270 */
[----:B0-----:R-:W-:Y:S01]  /*6130*/  FMUL R9, R42, R89 ;  /* 0x000000592a097220 */ /* 0x001fe20000400000 */
[----:B------:R-:W-:Y:S01]  /*6140*/  F2FP.TF32.F32.PACK_B R11, R11 ;  /* 0x0000000bff0b723e */ /* 0x000fe200024050ff */
[----:B------:R-:W-:Y:S01]  /*6150*/  @P4 STG.E desc[UR36][R2.64+0x64], R37 ;  /* 0x0000642502004986 */ /* 0x000fe2000c101924 */
[----:B------:R-:W-:Y:S01]  /*6160*/  ISETP.GT.AND P1, PT, R14, 0x21, PT ;  /* 0x000000210e00780c */ /* 0x000fe20003f24270 */
[----:B------:R-:W-:Y:S01]  /*6170*/  FMUL R67, R67, R89 ;  /* 0x0000005943437220 */ /* 0x000fe20000400000 */
[----:B------:R-:W-:Y:S01]  /*6180*/  F2FP.TF32.F32.PACK_B R39, R39 ;  /* 0x00000027ff27723e */ /* 0x000fe200024050ff */
[----:B------:R0:W-:Y:S01]  /*6190*/  @P2 STG.E desc[UR36][R4.64+0x60], R11 ;  /* 0x0000600b04002986 */ /* 0x0001e2000c101924 */
[C---:B------:R-:W-:Y:S01]  /*61a0*/  ISETP.GT.AND P4, PT, R0.reuse, RZ, P1 ;  /* 0x000000ff0000720c */ /* 0x040fe20000f84270 */
[-C--:B------:R-:W-:Y:S01]  /*61b0*/  FMUL R69, R69, R89.reuse ;  /* 0x0000005945457220 */ /* 0x080fe20000400000 */
[----:B------:R-:W-:Y:S01]  /*61c0*/  ISETP.GT.AND P2, PT, R0, 0x8, P0 ;  /* 0x000000080000780c */ /* 0x000fe20000744270 */
[-C--:B-1----:R-:W-:Y:S01]  /*61d0*/  FMUL R7, R40, R89.reuse ;  /* 0x0000005928077220 */ /* 0x082fe20000400000 */
[----:B------:R-:W-:Y:S01]  /*61e0*/  ISETP.GT.AND P0, PT, R14, 0x28, PT ;  /* 0x000000280e00780c */ /* 0x000fe20003f04270 */
[----:B------:R-:W-:Y:S01]  /*61f0*/  @P3 STG.E desc[UR36][R4.64+0x64], R39 ;  /* 0x0000642704003986 */ /* 0x000fe2000c101924 */
[----:B------:R-:W-:Y:S01]  /*6200*/  ISETP.GT.AND P3, PT, R0, 0x8, P1 ;  /* 0x000000080000780c */ /* 0x000fe20000f64270 */
[----:B------:R-:W-:Y:S01]  /*6210*/  FMUL R71, R71, R89 ;  /* 0x0000005947477220 */ /* 0x000fe20000400000 */
[----:B------:R-:W-:Y:S01]  /*6220*/  F2FP.TF32.F32.PACK_B R7, R7 ;  /* 0x00000007ff07723e */ /* 0x000fe200024050ff */
[----:B------:R-:W-:Y:S01]  /*6230*/  FMUL R73, R73, R89 ;  /* 0x0000005949497220 */ /* 0x000fe20000400000 */
[----:B------:R-:W-:Y:S01]  /*6240*/  F2FP.TF32.F32.PACK_B R41, R41 ;  /* 0x00000029ff29723e */ /* 0x000fe200024050ff */
[----:B0-----:R-:W-:Y:S01]  /*6250*/  FMUL R11, R46, R89 ;  /* 0x000000592e0b7220 */ /* 0x001fe20000400000 */
[----:B------:R-:W-:Y:S01]  /*6260*/  F2FP.TF32.F32.PACK_B R9, R9 ;  /* 0x00000009ff09723e */ /* 0x000fe200024050ff */
[----:B------:R0:W-:Y:S01]  /*6270*/  @P5 STG.E desc[UR36][R2.64+0x80], R7 ;  /* 0x0000800702005986 */ /* 0x0001e2000c101924 */
[----:B------:R-:W-:Y:S01]  /*6280*/  ISETP.GT.AND P5, PT, R0, RZ, P0 ;  /* 0x000000ff0000720c */ /* 0x000fe200007a4270 */
[----:B------:R-:W-:Y:S01]  /*6290*/  FMUL R75, R75, R89 ;  /* 0x000000594b4b7220 */ /* 0x000fe20000400000 */
[----:B------:R-:W-:Y:S01]  /*62a0*/  ISETP.GT.AND P1, PT, R14, 0x29, PT ;  /* 0x000000290e00780c */ /* 0x000fe20003f24270 */
[----:B------:R-:W-:Y:S01]  /*62b0*/  @P4 STG.E desc[UR36][R2.64+0x84], R41 ;  /* 0x0000842902004986 */ /* 0x000fe2000c101924 */
[----:B------:R-:W-:Y:S01]  /*62c0*/  F2FP.TF32.F32.PACK_B R43, R43 ;  /* 0x0000002bff2b723e */ /* 0x000fe200024050ff */
[-C--:B------:R-:W-:Y:S01]  /*62d0*/  FMUL R77, R77, R89.reuse ;  /* 0x000000594d4d7220 */ /* 0x080fe20000400000 */
[C---:B------:R-:W-:Y:S01]  /*62e0*/  ISETP.GT.AND P4, PT, R0.reuse, RZ, P1 ;  /* 0x000000ff0000720c */ /* 0x040fe20000f84270 */
[----:B------:R1:W-:Y:S01]  /*62f0*/  @P2 STG.E desc[UR36][R4.64+0x80], R9 ;  /* 0x0000800904002986 */ /* 0x0003e2000c101924 */
[----:B------:R-:W-:Y:S01]  /*6300*/  ISETP.GT.AND P2, PT, R0, 0x8, P0 ;  /* 0x000000080000780c */ /* 0x000fe20000744270 */
[-C--:B------:R-:W-:Y:S01]  /*6310*/  FMUL R79, R79, R89.reuse ;  /* 0x000000594f4f7220 */ /* 0x080fe20000400000 */
[----:B------:R-:W-:Y:S01]  /*6320*/  ISETP.GT.AND P0, PT, R14, 0x30, PT ;  /* 0x000000300e00780c */ /* 0x000fe20003f04270 */
[-C--:B0-----:R-:W-:Y:S01]  /*6330*/  FMUL R7, R44, R89.reuse ;  /* 0x000000592c077220 */ /* 0x081fe20000400000 */
[----:B------:R-:W-:Y:S01]  /*6340*/  @P3 STG.E desc[UR36][R4.64+0x84], R43 ;  /* 0x0000842b04003986 */ /* 0x000fe2000c101924 */
[----:B------:R-:W-:Y:S01]  /*6350*/  ISETP.GT.AND P3, PT, R0, 0x8, P1 ;  /* 0x000000080000780c */ /* 0x000fe20000f64270 */
[----:B------:R-:W-:Y:S01]  /*6360*/  FMUL R81, R81, R89 ;  /* 0x0000005951517220 */ /* 0x000fe20000400000 */
[----:B------:R-:W-:Y:S01]  /*6370*/  F2FP.TF32.F32.PACK_B R45, R45 ;  /* 0x0000002dff2d723e */ /* 0x000fe200024050ff */
[----:B------:R-:W-:Y:S01]  /*6380*/  FMUL R83, R83, R89 ;  /* 0x0000005953537220 */ /* 0x000fe20000400000 */
[----:B------:R-:W-:Y:S01]  /*6390*/  F2FP.TF32.F32.PACK_B R7, R7 ;  /* 0x00000007ff07723e */ /* 0x000fe200024050ff */
[----:B------:R-:W-:Y:S01]  /*63a0*/  FMUL R13, R84, R89 ;  /* 0x00000059540d7220 */ /* 0x000fe20000400000 */
[----:B------:R-:W-:Y:S01]  /*63b0*/  F2FP.TF32.F32.PACK_B R11, R11 ;  /* 0x0000000bff0b723e */ /* 0x000fe200024050ff */
[-C--:B-1----:R-:W-:Y:S01]  /*63c0*/  FMUL R9, R50, R89.reuse ;  /* 0x0000005932097220 */ /* 0x082fe20000400000 */
[----:B------:R-:W-:Y:S01]  /*63d0*/  ISETP.GT.AND P1, PT, R14, 0x31, PT ;  /* 0x000000310e00780c */ /* 0x000fe20003f24270 */
[----:B------:R0:W-:Y:S01]  /*63e0*/  @P5 STG.E desc[UR36][R2.64+0xa0], R7 ;  /* 0x0000a00702005986 */ /* 0x0001e2000c101924 */
[C---:B------:R-:W-:Y:S01]  /*63f0*/  ISETP.GT.AND P5, PT, R0.reuse, RZ, P0 ;  /* 0x000000ff0000720c */ /* 0x040fe200007a4270 */
[----:B------:R-:W-:Y:S01]  /*6400*/  FMUL R85, R85, R89 ;  /* 0x0000005955557220 */ /* 0x000fe20000400000 */
[----:B------:R-:W-:Y:S01]  /*6410*/  F2FP.TF32.F32.PACK_B R47, R47 ;  /* 0x0000002fff2f723e */ /* 0x000fe200024050ff */
[----:B------:R-:W-:Y:S01]  /*6420*/  @P4 STG.E desc[UR36][R2.64+0xa4], R45 ;  /* 0x0000a42d02004986 */ /* 0x000fe2000c101924 */
[----:B------:R-:W-:Y:S01]  /*6430*/  ISETP.GT.AND P4, PT, R0, RZ, P1 ;  /* 0x000000ff0000720c */ /* 0x000fe20000f84270 */
[----:B------:R-:W-:Y:S01]  /*6440*/  FMUL R15, R86, R89 ;  /* 0x00000059560f7220 */ /* 0x000fe20000400000 */
[----:B------:R-:W-:Y:S01]  /*6450*/  F2FP.TF32.F32.PACK_B R49, R49 ;  /* 0x00000031ff31723e */ /* 0x000fe200024050ff */
[----:B------:R1:W-:Y:S01]  /*6460*/  @P2 STG.E desc[UR36][R4.64+0xa0], R11 ;  /* 0x0000a00b04002986 */ /* 0x0003e2000c101924 */
[----:B------:R-:W-:Y:S01]  /*6470*/  ISETP.GT.AND P2, PT, R0, 0x8, P0 ;  /* 0x000000080000780c */ /* 0x000fe20000744270 */
[-C--:B------:R-:W-:Y:S01]  /*6480*/  FMUL R87, R87, R89.reuse ;  /* 0x0000005957577220 */ /* 0x080fe20000400000 */
[----:B------:R-:W-:Y:S01]  /*6490*/  ISETP.GT.AND P0, PT, R14, 0x38, PT ;  /* 0x000000380e00780c */ /* 0x000fe20003f04270 */
[----:B0-----:R-:W-:Y:S01]  /*64a0*/  FMUL R7, R48, R89 ;  /* 0x0000005930077220 */ /* 0x001fe20000400000 */
[----:B------:R-:W-:Y:S01]  /*64b0*/  @P3 STG.E desc[UR36][R4.64+0xa4], R47 ;  /* 0x0000a42f04003986 */ /* 0x000fe2000c101924 */
[----:B------:R-:W-:-:S02]  /*64c0*/  ISETP.GT.AND P3, PT, R0, 0x8, P1 ;  /* 0x000000080000780c */ /* 0x000fc40000f64270 */
[----:B------:R-:W-:Y:S02]  /*64d0*/  F2FP.TF32.F32.PACK_B R9, R9 ;  /* 0x00000009ff09723e */ /* 0x000fe400024050ff */
[----:B------:R-:W-:Y:S02]  /*64e0*/  F2FP.TF32.F32.PACK_B R7, R7 ;  /* 0x00000007ff07723e */ /* 0x000fe400024050ff */
[----:B------:R-:W-:Y:S01]  /*64f0*/  ISETP.GT.AND P1, PT, R14, 0x39, PT ;  /* 0x000000390e00780c */ /* 0x000fe20003f24270 */
[----:B-1----:R-:W-:Y:S01]  /*6500*/  FMUL R11, R54, R89 ;  /* 0x00000059360b7220 */ /* 0x002fe20000400000 */
[----:B------:R-:W-:Y:S01]  /*6510*/  F2FP.TF32.F32.PACK_B R51, R51 ;  /* 0x00000033ff33723e */ /* 0x000fe200024050ff */
[----:B------:R0:W-:Y:S01]  /*6520*/  @P5 STG.E desc[UR36][R2.64+0xc0], R7 ;  /* 0x0000c00702005986 */ /* 0x0001e2000c101924 */
[C---:B------:R-:W-:Y:S02]  /*6530*/  ISETP.GT.AND P5, PT, R0.reuse, RZ, P0 ;  /* 0x000000ff0000720c */ /* 0x040fe400007a4270 */
[----:B------:R-:W-:Y:S01]  /*6540*/  F2FP.TF32.F32.PACK_B R53, R53 ;  /* 0x00000035ff35723e */ /* 0x000fe200024050ff */
[----:B------:R-:W-:Y:S01]  /*6550*/  @P4 STG.E desc[UR36][R2.64+0xc4], R49 ;  /* 0x0000c43102004986 */ /* 0x000fe2000c101924 */
[----:B------:R-:W-:-:S02]  /*6560*/  ISETP.GT.AND P4, PT, R0, RZ, P1 ;  /* 0x000000ff0000720c */ /* 0x000fc40000f84270 */
[----:B------:R-:W-:Y:S01]  /*6570*/  F2FP.TF32.F32.PACK_B R11, R11 ;  /* 0x0000000bff0b723e */ /* 0x000fe200024050ff */
[----:B------:R1:W-:Y:S01]  /*6580*/  @P2 STG.E desc[UR36][R4.64+0xc0], R9 ;  /* 0x0000c00904002986 */ /* 0x0003e2000c101924 */
[----:B------:R-:W-:Y:S02]  /*6590*/  ISETP.GT.AND P2, PT, R0, 0x8, P0 ;  /* 0x000000080000780c */ /* 0x000fe40000744270 */
[----:B------:R-:W-:Y:S01]  /*65a0*/  ISETP.GT.AND P0, PT, R14, 0x40, PT ;  /* 0x000000400e00780c */ /* 0x000fe20003f04270 */
[----:B0-----:R-:W-:Y:S01]  /*65b0*/  FMUL R7, R52, R89 ;  /* 0x0000005934077220 */ /* 0x001fe20000400000 */
[----:B------:R-:W-:Y:S01]  /*65c0*/  @P3 STG.E desc[UR36][R4.64+0xc4], R51 ;  /* 0x0000c43304003986 */ /* 0x000fe2000c101924 */
[----:B------:R-:W-:Y:S02]  /*65d0*/  ISETP.GT.AND P3, PT, R0, 0x8, P1 ;  /* 0x000000080000780c */ /* 0x000fe40000f64270 */
[----:B------:R-:W-:Y:S02]  /*65e0*/  ISETP.GT.AND P1, PT, R14, 0x41, PT ;  /* 0x000000410e00780c */ /* 0x000fe40003f24270 */
[----:B------:R-:W-:-:S02]  /*65f0*/  F2FP.TF32.F32.PACK_B R7, R7 ;  /* 0x00000007ff07723e */ /* 0x000fc400024050ff */
[----:B------:R-:W-:Y:S01]  /*6600*/  F2FP.TF32.F32.PACK_B R55, R55 ;  /* 0x00000037ff37723e */ /* 0x000fe200024050ff */
[----:B-1----:R-:W-:Y:S01]  /*6610*/  FMUL R9, R58, R89 ;  /* 0x000000593a097220 */ /* 0x002fe20000400000 */
[----:B------:R-:W-:Y:S01]  /*6620*/  F2FP.TF32.F32.PACK_B R57, R57 ;  /* 0x00000039ff39723e */ /* 0x000fe200024050ff */
[----:B------:R0:W-:Y:S01]  /*6630*/  @P5 STG.E desc[UR36][R2.64+0xe0], R7 ;  /* 0x0000e00702005986 */ /* 0x0001e2000c101924 */
[C---:B------:R-:W-:Y:S02]  /*6640*/  ISETP.GT.AND P5, PT, R0.reuse, RZ, P0 ;  /* 0x000000ff0000720c */ /* 0x040fe400007a4270 */
[----:B------:R-:W-:Y:S01]  /*6650*/  F2FP.TF32.F32.PACK_B R9, R9 ;  /* 0x00000009ff09723e */ /* 0x000fe200024050ff */
[----:B------:R-:W-:Y:S01]  /*6660*/  @P4 STG.E desc[UR36][R2.64+0xe4], R53 ;  /* 0x0000e43502004986 */ /* 0x000fe2000c101924 */
[C---:B------:R-:W-:Y:S02]  /*6670*/  ISETP.GT.AND P4, PT, R0.reuse, RZ, P1 ;  /* 0x000000ff0000720c */ /* 0x040fe40000f84270 */
[----:B------:R-:W-:Y:S01]  /*6680*/  F2FP.TF32.F32.PACK_B R59, R59 ;  /* 0x0000003bff3b723e */ /* 0x000fe200024050ff */
[----:B------:R1:W-:Y:S01]  /*6690*/  @P2 STG.E desc[UR36][R4.64+0xe0], R11 ;  /* 0x0000e00b04002986 */ /* 0x0003e2000c101924 */
[----:B------:R-:W-:-:S02]  /*66a0*/  ISETP.GT.AND P2, PT, R0, 0x8, P0 ;  /* 0x000000080000780c */ /* 0x000fc40000744270 */
[----:B------:R-:W-:Y:S01]  /*66b0*/  ISETP.GT.AND P0, PT, R14, 0x48, PT ;  /* 0x000000480e00780c */ /* 0x000fe20003f04270 */
[----:B0-----:R-:W-:Y:S01]  /*66c0*/  FMUL R7, R56, R89 ;  /* 0x0000005938077220 */ /* 0x001fe20000400000 */
[----:B------:R-:W-:Y:S01]  /*66d0*/  @P3 STG.E desc[UR36][R4.64+0xe4], R55 ;  /* 0x0000e43704003986 */ /* 0x000fe2000c101924 */
[----:B------:R-:W-:Y:S02]  /*66e0*/  ISETP.GT.AND P3, PT, R0, 0x8, P1 ;  /* 0x000000080000780c */ /* 0x000fe40000f64270 */
[----:B------:R-:W-:Y:S02]  /*66f0*/  ISETP.GT.AND P1, PT, R14, 0x49, PT ;  /* 0x000000490e00780c */ /* 0x000fe40003f24270 */
[----:B------:R-:W-:Y:S01]  /*6700*/  F2FP.TF32.F32.PACK_B R7, R7 ;  /* 0x00000007ff07723e */ /* 0x000fe200024050ff */
[----:B-1----:R-:W-:Y:S01]  /*6710*/  FMUL R11, R62, R89 ;  /* 0x000000593e0b7220 */ /* 0x002fe20000400000 */
[----:B------:R-:W-:-:S03]  /*6720*/  F2FP.TF32.F32.PACK_B R61, R61 ;  /* 0x0000003dff3d723e */ /* 0x000fc600024050ff */
[----:B------:R0:W-:Y:S01]  /*6730*/  @P5 STG.E desc[UR36][R2.64+0x100], R7 ;  /* 0x0001000702005986 */ /* 0x0001e2000c101924 */
[C---:B------:R-:W-:Y:S02]  /*6740*/  ISETP.GT.AND P5, PT, R0.reuse, RZ, P0 ;  /* 0x000000ff0000720c */ /* 0x040fe400007a4270 */
[----:B------:R-:W-:Y:S01]  /*6750*/  F2FP.TF32.F32.PACK_B R11, R11 ;  /* 0x0000000bff0b723e */ /* 0x000fe200024050ff */
[----:B------:R-:W-:Y:S01]  /*6760*/  @P4 STG.E desc[UR36][R2.64+0x104], R57 ;  /* 0x0001043902004986 */ /* 0x000fe2000c101924 */
[C---:B------:R-:W-:Y:S02]  /*6770*/  ISETP.GT.AND P4, PT, R0.reuse, RZ, P1 ;  /* 0x000000ff0000720c */ /* 0x040fe40000f84270 */
[----:B------:R-:W-:Y:S01]  /*6780*/  F2FP.TF32.F32.PACK_B R63, R63 ;  /* 0x0000003fff3f723e */ /* 0x000fe200024050ff */
[----:B------:R1:W-:Y:S01]  /*6790*/  @P2 STG.E desc[UR36][R4.64+0x100], R9 ;  /* 0x0001000904002986 */ /* 0x0003e2000c101924 */
[----:B------:R-:W-:Y:S02]  /*67a0*/  ISETP.GT.AND P2, PT, R0, 0x8, P0 ;  /* 0x000000080000780c */ /* 0x000fe40000744270 */
[----:B------:R-:W-:Y:S01]  /*67b0*/  ISETP.GT.AND P0, PT, R14, 0x50, PT ;  /* 0x000000500e00780c */ /* 0x000fe20003f04270 */
[----:B0-----:R-:W-:Y:S01]  /*67c0*/  FMUL R7, R60, R89 ;  /* 0x000000593c077220 */ /* 0x001fe20000400000 */
[----:B------:R-:W-:Y:S01]  /*67d0*/  @P3 STG.E desc[UR36][R4.64+0x104], R59 ;  /* 0x0001043b04003986 */ /* 0x000fe2000c101924 */
[----:B------:R-:W-:-:S02]  /*67e0*/  ISETP.GT.AND P3, PT, R0, 0x8, P1 ;  /* 0x000000080000780c */ /* 0x000fc40000f64270 */
        /* <DEDUP_REMOVED lines=38> */
[----:B------:R-:W-:Y:S01]  /*6a50*/  ISETP.GT.AND P0, PT, R0, 0x8, P0 ;  /* 0x000000080000780c */ /* 0x000fe20000704270 */
[----:B------:R-:W-:Y:S01]  /*6a60*/  @P4 STG.E desc[UR36][R2.64+0x164], R69 ;  /* 0x0001644502004986 */ /* 0x000fe2000c101924 */
[----:B------:R-:W-:Y:S02]  /*6a70*/  ISETP.GT.AND P4, PT, R14, 0x69, PT ;  /* 0x000000690e00780c */ /* 0x000fe40003f84270 */
[----:B------:R-:W-:Y:S01]  /*6a80*/  F2FP.TF32.F32.PACK_B R9, R9 ;  /* 0x00000009ff09723e */ /* 0x000fe200024050ff */
[----:B------:R1:W-:Y:S01]  /*6a90*/  @P2 STG.E desc[UR36][R4.64+0x160], R11 ;  /* 0x0001600b04002986 */ /* 0x0003e2000c101924 */
[C---:B------:R-:W-:Y:S02]  /*6aa0*/  ISETP.GT.AND P2, PT, R0.reuse, RZ, P1 ;  /* 0x000000ff0000720c */ /* 0x040fe40000f44270 */
[----:B------:R-:W-:Y:S01]  /*6ab0*/  ISETP.GT.AND P1, PT, R0, 0x8, P1 ;  /* 0x000000080000780c */ /* 0x000fe20000f24270 */
[----:B0-----:R-:W-:Y:S01]  /*6ac0*/  FMUL R7, R72, R89 ;  /* 0x0000005948077220 */ /* 0x001fe20000400000 */
[----:B------:R-:W-:Y:S01]  /*6ad0*/  @P3 STG.E desc[UR36][R4.64+0x164], R71 ;  /* 0x0001644704003986 */ /* 0x000fe2000c101924 */
[----:B------:R-:W-:-:S02]  /*6ae0*/  ISETP.GT.AND P6, PT, R0, RZ, P4 ;  /* 0x000000ff0000720c */ /* 0x000fc400027c4270 */
[----:B------:R-:W-:Y:S02]  /*6af0*/  F2FP.TF32.F32.PACK_B R75, R75 ;  /* 0x0000004bff4b723e */ /* 0x000fe400024050ff */
[----:B------:R-:W-:Y:S02]  /*6b00*/  F2FP.TF32.F32.PACK_B R7, R7 ;  /* 0x00000007ff07723e */ /* 0x000fe400024050ff */
[----:B------:R-:W-:Y:S01]  /*6b10*/  F2FP.TF32.F32.PACK_B R77, R77 ;  /* 0x0000004dff4d723e */ /* 0x000fe200024050ff */
[----:B-1----:R-:W-:Y:S01]  /*6b20*/  FMUL R11, R82, R89 ;  /* 0x00000059520b7220 */ /* 0x002fe20000400000 */
[----:B------:R-:W-:Y:S01]  /*6b30*/  ISETP.GT.AND P4, PT, R0, 0x8, P4 ;  /* 0x000000080000780c */ /* 0x000fe20002784270 */
[----:B------:R0:W-:Y:S01]  /*6b40*/  @P5 STG.E desc[UR36][R2.64+0x180], R7 ;  /* 0x0001800702005986 */ /* 0x0001e2000c101924 */
[----:B------:R-:W-:Y:S02]  /*6b50*/  ISETP.GT.AND P5, PT, R14, 0x68, PT ;  /* 0x000000680e00780c */ /* 0x000fe40003fa4270 */
[----:B------:R-:W-:Y:S01]  /*6b60*/  F2FP.TF32.F32.PACK_B R79, R79 ;  /* 0x0000004fff4f723e */ /* 0x000fe200024050ff */
[----:B------:R-:W-:Y:S01]  /*6b70*/  @P2 STG.E desc[UR36][R2.64+0x184], R73 ;  /* 0x0001844902002986 */ /* 0x000fe2000c101924 */
[----:B------:R-:W-:-:S02]  /*6b80*/  ISETP.GT.AND P3, PT, R0, RZ, P5 ;  /* 0x000000ff0000720c */ /* 0x000fc40002f64270 */
[----:B------:R-:W-:Y:S01]  /*6b90*/  ISETP.GT.AND P5, PT, R0, 0x8, P5 ;  /* 0x000000080000780c */ /* 0x000fe20002fa4270 */
[----:B------:R1:W-:Y:S01]  /*6ba0*/  @P0 STG.E desc[UR36][R4.64+0x180], R9 ;  /* 0x0001800904000986 */ /* 0x0003e2000c101924 */
[C---:B------:R-:W-:Y:S02]  /*6bb0*/  ISETP.GT.AND P2, PT, R14.reuse, 0x71, PT ;  /* 0x000000710e00780c */ /* 0x040fe40003f44270 */
[----:B------:R-:W-:Y:S01]  /*6bc0*/  ISETP.GT.AND P0, PT, R14, 0x79, PT ;  /* 0x000000790e00780c */ /* 0x000fe20003f04270 */
[----:B0-----:R-:W-:Y:S01]  /*6bd0*/  FMUL R7, R76, R89 ;  /* 0x000000594c077220 */ /* 0x001fe20000400000 */
[----:B------:R-:W-:Y:S01]  /*6be0*/  @P1 STG.E desc[UR36][R4.64+0x184], R75 ;  /* 0x0001844b04001986 */ /* 0x000fe2000c101924 */
[----:B------:R-:W-:Y:S02]  /*6bf0*/  ISETP.GT.AND P1, PT, R14, 0x78, PT ;  /* 0x000000780e00780c */ /* 0x000fe40003f24270 */
[----:B------:R-:W-:Y:S02]  /*6c00*/  F2FP.TF32.F32.PACK_B R81, R81 ;  /* 0x00000051ff51723e */ /* 0x000fe400024050ff */
[----:B------:R-:W-:Y:S01]  /*6c10*/  F2FP.TF32.F32.PACK_B R7, R7 ;  /* 0x00000007ff07723e */ /* 0x000fe200024050ff */
[----:B-1----:R-:W-:Y:S01]  /*6c20*/  FMUL R9, R78, R89 ;  /* 0x000000594e097220 */ /* 0x002fe20000400000 */
[----:B------:R-:W-:-:S03]  /*6c30*/  F2FP.TF32.F32.PACK_B R11, R11 ;  /* 0x0000000bff0b723e */ /* 0x000fc600024050ff */
[----:B------:R0:W-:Y:S01]  /*6c40*/  @P3 STG.E desc[UR36][R2.64+0x1a0], R7 ;  /* 0x0001a00702003986 */ /* 0x0001e2000c101924 */
[----:B------:R-:W-:Y:S02]  /*6c50*/  ISETP.GT.AND P3, PT, R14, 0x70, PT ;  /* 0x000000700e00780c */ /* 0x000fe40003f64270 */
[----:B------:R-:W-:Y:S01]  /*6c60*/  F2FP.TF32.F32.PACK_B R9, R9 ;  /* 0x00000009ff09723e */ /* 0x000fe200024050ff */
[----:B------:R-:W-:Y:S01]  /*6c70*/  @P6 STG.E desc[UR36][R2.64+0x1a4], R77 ;  /* 0x0001a44d02006986 */ /* 0x000fe2000c101924 */
[C---:B------:R-:W-:Y:S02]  /*6c80*/  ISETP.GT.AND P6, PT, R0.reuse, RZ, P3 ;  /* 0x000000ff0000720c */ /* 0x040fe40001fc4270 */
[C---:B------:R-:W-:Y:S01]  /*6c90*/  ISETP.GT.AND P3, PT, R0.reuse, 0x8, P3 ;  /* 0x000000080000780c */ /* 0x040fe20001f64270 */
[----:B------:R-:W-:Y:S01]  /*6ca0*/  @P5 STG.E desc[UR36][R4.64+0x1a0], R9 ;  /* 0x0001a00904005986 */ /* 0x000fe2000c101924 */
[C---:B------:R-:W-:Y:S02]  /*6cb0*/  ISETP.GT.AND P5, PT, R0.reuse, RZ, P2 ;  /* 0x000000ff0000720c */ /* 0x040fe400017a4270 */
[----:B------:R-:W-:Y:S01]  /*6cc0*/  ISETP.GT.AND P2, PT, R0, 0x8, P2 ;  /* 0x000000080000780c */ /* 0x000fe20001744270 */
[----:B0-----:R-:W-:Y:S01]  /*6cd0*/  FMUL R7, R80, R89 ;  /* 0x0000005950077220 */ /* 0x001fe20000400000 */
[----:B------:R-:W-:Y:S01]  /*6ce0*/  @P4 STG.E desc[UR36][R4.64+0x1a4], R79 ;  /* 0x0001a44f04004986 */ /* 0x000fe2000c101924 */
[----:B------:R-:W-:-:S02]  /*6cf0*/  ISETP.GT.AND P4, PT, R0, RZ, P1 ;  /* 0x000000ff0000720c */ /* 0x000fc40000f84270 */
[C---:B------:R-:W-:Y:S02]  /*6d00*/  ISETP.GT.AND P1, PT, R0.reuse, 0x8, P1 ;  /* 0x000000080000780c */ /* 0x040fe40000f24270 */
[----:B------:R-:W-:Y:S02]  /*6d10*/  F2FP.TF32.F32.PACK_B R7, R7 ;  /* 0x00000007ff07723e */ /* 0x000fe400024050ff */
[----:B------:R-:W-:Y:S02]  /*6d20*/  F2FP.TF32.F32.PACK_B R83, R83 ;  /* 0x00000053ff53723e */ /* 0x000fe400024050ff */
[----:B------:R-:W-:Y:S01]  /*6d30*/  F2FP.TF32.F32.PACK_B R13, R13 ;  /* 0x0000000dff0d723e */ /* 0x000fe200024050ff */
[----:B------:R-:W-:Y:S01]  /*6d40*/  @P6 STG.E desc[UR36][R2.64+0x1c0], R7 ;  /* 0x0001c00702006986 */ /* 0x000fe2000c101924 */
[C---:B------:R-:W-:Y:S02]  /*6d50*/  ISETP.GT.AND P6, PT, R0.reuse, RZ, P0 ;  /* 0x000000ff0000720c */ /* 0x040fe400007c4270 */
[----:B------:R-:W-:Y:S01]  /*6d60*/  ISETP.GT.AND P0, PT, R0, 0x8, P0 ;  /* 0x000000080000780c */ /* 0x000fe20000704270 */
[----:B------:R-:W-:Y:S01]  /*6d70*/  @P5 STG.E desc[UR36][R2.64+0x1c4], R81 ;  /* 0x0001c45102005986 */ /* 0x000fe2000c101924 */
[----:B------:R-:W-:-:S02]  /*6d80*/  F2FP.TF32.F32.PACK_B R85, R85 ;  /* 0x00000055ff55723e */ /* 0x000fc400024050ff */
[----:B------:R-:W-:Y:S01]  /*6d90*/  F2FP.TF32.F32.PACK_B R15, R15 ;  /* 0x0000000fff0f723e */ /* 0x000fe200024050ff */
[----:B------:R-:W-:Y:S01]  /*6da0*/  @P3 STG.E desc[UR36][R4.64+0x1c0], R11 ;  /* 0x0001c00b04003986 */ /* 0x000fe2000c101924 */
[----:B------:R-:W-:-:S03]  /*6db0*/  F2FP.TF32.F32.PACK_B R87, R87 ;  /* 0x00000057ff57723e */ /* 0x000fc600024050ff */
[----:B------:R-:W-:Y:S04]  /*6dc0*/  @P2 STG.E desc[UR36][R4.64+0x1c4], R83 ;  /* 0x0001c45304002986 */ /* 0x000fe8000c101924 */
[----:B------:R-:W-:Y:S04]  /*6dd0*/  @P4 STG.E desc[UR36][R2.64+0x1e0], R13 ;  /* 0x0001e00d02004986 */ /* 0x000fe8000c101924 */
[----:B------:R0:W-:Y:S02]  /*6de0*/  @P6 STG.E desc[UR36][R2.64+0x1e4], R85 ;  /* 0x0001e45502006986 */ /* 0x0001e4000c101924 */
[----:B0-----:R-:W-:-:S02]  /*6df0*/  @P1 IMAD.MOV.U32 R2, RZ, RZ, R4 ;  /* 0x000000ffff021224 */ /* 0x001fc400078e0004 */
[----:B------:R-:W-:-:S05]  /*6e00*/  @P1 IMAD.MOV.U32 R3, RZ, RZ, R5 ;  /* 0x000000ffff031224 */ /* 0x000fca00078e0005 */
[----:B------:R0:W-:Y:S04]  /*6e10*/  @P1 STG.E desc[UR36][R2.64+0x1e0], R15 ;  /* 0x0001e00f02001986 */ /* 0x0001e8000c101924 */
[----:B------:R0:W-:Y:S02]  /*6e20*/  @P0 STG.E desc[UR36][R4.64+0x1e4], R87 ;  /* 0x0001e45704000986 */ /* 0x0001e4000c101924 */
.L_x_161:
[----:B------:R-:W-:Y:S05]  /*6e30*/  BSYNC B0 ;  /* 0x0000000000007941 */ /* 0x000fea0003800000 */
.L_x_35:
[----:B0-----:R-:W-:Y:S01]  /*6e40*/  IMAD.U32 R2, RZ, RZ, UR46 ;  /* 0x0000002eff027e24 */ /* 0x001fe2000f8e00ff */
[----:B------:R-:W-:Y:S01]  /*6e50*/  ULDC.64 UR4, c[0x0][0x650] ;  /* 0x0001940000047ab9 */ /* 0x000fe20000000a00 */
[----:B------:R-:W-:Y:S01]  /*6e60*/  IMAD.U32 R3, RZ, RZ, UR47 ;  /* 0x0000002fff037e24 */ /* 0x000fe2000f8e00ff */
[----:B------:R0:W-:Y:S01]  /*6e70*/  SYNCS.ARRIVE.TRANS64.A1T0 RZ, [R99+UR44], RZ ;  /* 0x000000ff63ff79a7 */ /* 0x0001e2000810002c */
[----:B------:R-:W-:Y:S01]  /*6e80*/  PRMT R0, RZ, 0x7610, R0 ;  /* 0x00007610ff007816 */ /* 0x000fe20000000000 */
[----:B------:R-:W-:Y:S01]  /*6e90*/  IMAD.MOV.U32 R18, RZ, RZ, -0x1 ;  /* 0xffffffffff127424 */ /* 0x000fe200078e00ff */
[----:B------:R-:W-:Y:S01]  /*6ea0*/  LEA R16, P0, R2, R16, 0x1 ;  /* 0x0000001002107211 */ /* 0x000fe200078008ff */
[----:B------:R-:W-:Y:S02]  /*6eb0*/  IMAD.MOV.U32 R2, RZ, RZ, -0x1 ;  /* 0xffffffffff027424 */ /* 0x000fe400078e00ff */
[----:B------:R-:W-:Y:S01]  /*6ec0*/  IMAD.MOV.U32 R19, RZ, RZ, -0x1 ;  /* 0xffffffffff137424 */ /* 0x000fe200078e00ff */
[----:B------:R-:W-:-:S02]  /*6ed0*/  IADD3.X R17, R17, UR50, RZ, P0, !PT ;  /* 0x0000003211117c10 */ /* 0x000fc400087fe4ff */
[----:B------:R-:W-:-:S04]  /*6ee0*/  ISETP.GE.U32.AND P0, PT, R16, UR4, PT ;  /* 0x0000000410007c0c */ /* 0x000fc8000bf06070 */
[----:B------:R-:W-:-:S13]  /*6ef0*/  ISETP.GE.U32.AND.EX P0, PT, R17, UR5, PT, P0 ;  /* 0x0000000511007c0c */ /* 0x000fda000bf06100 */
[----:B0-----:R-:W-:Y:S05]  /*6f00*/  @P0 BRA `(.L_x_162) ;  /* 0x0000000400700947 */ /* 0x001fea0003800000 */
[----:B------:R-:W0:Y:S01]  /*6f10*/  S2UR UR7, SR_CTAID.X ;  /* 0x00000000000779c3 */ /* 0x000e220000002500 */
[----:B------:R-:W-:Y:S01]  /*6f20*/  ULDC.64 UR4, c[0x0][0x628] ;  /* 0x00018a0000047ab9 */ /* 0x000fe20000000a00 */
[----:B------:R-:W-:Y:S01]  /*6f30*/  ULDC UR6, c[0x0][0x150] ;  /* 0x0000540000067ab9 */ /* 0x000fe20000000800 */
[----:B------:R-:W-:Y:S01]  /*6f40*/  ISETP.NE.U32.AND P0, PT, RZ, UR4, PT ;  /* 0x00000004ff007c0c */ /* 0x000fe2000bf05070 */
[----:B------:R-:W-:Y:S01]  /*6f50*/  ULDC UR15, c[0x0][0x630] ;  /* 0x00018c00000f7ab9 */ /* 0x000fe20000000800 */
[C---:B------:R-:W-:Y:S02]  /*6f60*/  R2UR UR17, R16.reuse ;  /* 0x00000000101172ca */ /* 0x040fe400000e0000 */
[----:B------:R-:W-:Y:S01]  /*6f70*/  ISETP.NE.AND.EX P0, PT, RZ, UR5, PT, P0 ;  /* 0x00000005ff007c0c */ /* 0x000fe2000bf05300 */
[----:B------:R-:W1:Y:S01]  /*6f80*/  S2UR UR16, SR_CTAID.Y ;  /* 0x00000000001079c3 */ /* 0x000e620000002600 */
[----:B------:R-:W-:Y:S02]  /*6f90*/  R2UR UR12, R16 ;  /* 0x00000000100c72ca */ /* 0x000fe400000e0000 */
[----:B------:R-:W-:-:S02]  /*6fa0*/  R2UR UR13, R17 ;  /* 0x00000000110d72ca */ /* 0x000fc400000e0000 */
[----:B0-----:R-:W-:-:S05]  /*6fb0*/  I2FP.F32.U32 R0, UR7 ;  /* 0x0000000700007c45 */ /* 0x001fca0008201000 */
[----:B------:R-:W-:Y:S01]  /*6fc0*/  FMUL R0, R0, UR6 ;  /* 0x0000000600007c20 */ /* 0x000fe20008400000 */
[----:B------:R-:W-:Y:S01]  /*6fd0*/  ULDC UR6, c[0x0][0x154] ;  /* 0x0000550000067ab9 */ /* 0x000fe20000000800 */
[----:B-1----:R-:W-:-:S04]  /*6fe0*/  I2FP.F32.U32 R2, UR16 ;  /* 0x0000001000027c45 */ /* 0x002fc80008201000 */
[----:B------:R-:W0:Y:S01]  /*6ff0*/  F2I.U32.TRUNC.NTZ R0, R0 ;  /* 0x0000000000007305 */ /* 0x000e22000020f000 */
[----:B------:R-:W-:Y:S01]  /*7000*/  FMUL R2, R2, UR6 ;  /* 0x0000000602027c20 */ /* 0x000fe20008400000 */
[----:B------:R-:W-:Y:S06]  /*7010*/  @!P0 BRA `(.L_x_163) ;  /* 0x0000000000308947 */ /* 0x000fec0003800000 */
        /* <DEDUP_REMOVED lines=12> */
.L_x_163:
[----:B------:R-:W-:Y:S01]  /*70e0*/  USHF.R.U64 UR6, UR12, UR15, UR13 ;  /* 0x0000000f0c067299 */ /* 0x000fe2000800120d */
[----:B------:R-:W-:Y:S01]  /*70f0*/  R2UR UR5, R17 ;  /* 0x00000000110572ca */ /* 0x000fe200000e0000 */
[----:B------:R-:W-:Y:S01]  /*7100*/  USHF.R.U32.HI UR4, URZ, UR15, UR13 ;  /* 0x0000000f3f047299 */ /* 0x000fe2000801160d */
[----:B------:R-:W1:Y:S01]  /*7110*/  F2I.U32.TRUNC.NTZ R2, R2 ;  /* 0x0000000200027305 */ /* 0x000e62000020f000 */
[----:B------:R-:W-:Y:S01]  /*7120*/  UIADD3 UR9, UP0, URZ, -UR6, URZ ;  /* 0x800000063f097290 */ /* 0x000fe2000ff1e03f */
[----:B------:R-:W-:Y:S01]  /*7130*/  ULDC.64 UR10, c[0x0][0x620] ;  /* 0x00018800000a7ab9 */ /* 0x000fe20000000a00 */
[----:B------:R-:W-:Y:S02]  /*7140*/  ULDC UR14, c[0x0][0x608] ;  /* 0x00018200000e7ab9 */ /* 0x000fe40000000800 */
[----:B------:R-:W-:Y:S01]  /*7150*/  UIADD3.X UR4, URZ, ~UR4, URZ, UP0, !UPT ;  /* 0x800000043f047290 */ /* 0x000fe200087fe43f */
[----:B------:R-:W-:Y:S01]  /*7160*/  ULDC UR15, c[0x0][0x658] ;  /* 0x00019600000f7ab9 */ /* 0x000fe20000000800 */
[----:B------:R-:W-:-:S02]  /*7170*/  ULDC UR12, c[0x0][0x144] ;  /* 0x00005100000c7ab9 */ /* 0x000fc40000000800 */
[----:B------:R-:W-:Y:S01]  /*7180*/  UIMAD UR8, UR4, UR10, URZ ;  /* 0x0000000a040872a4 */ /* 0x000fe2000f8e023f */
[----:B------:R-:W-:Y:S02]  /*7190*/  ULDC UR22, c[0x0][0x148] ;  /* 0x0000520000167ab9 */ /* 0x000fe40000000800 */
[----:B------:R-:W-:Y:S01]  /*71a0*/  UMOV UR4, UR17 ;  /* 0x0000001100047c82 */ /* 0x000fe20008000000 */
[----:B------:R-:W-:Y:S02]  /*71b0*/  UIMAD UR8, UR9, UR11, UR8 ;  /* 0x0000000b090872a4 */ /* 0x000fe4000f8e0208 */
[----:B------:R-:W-:Y:S01]  /*71c0*/  UIMAD.WIDE.U32 UR4, UR9, UR10, UR4 ;  /* 0x0000000a090472a5 */ /* 0x000fe2000f8e0004 */
[----:B0-----:R-:W-:Y:S01]  /*71d0*/  R2UR UR9, R0 ;  /* 0x00000000000972ca */ /* 0x001fe200000e0000 */
[----:B------:R-:W-:Y:S01]  /*71e0*/  ULDC UR20, c[0x0][0x648] ;  /* 0x0001920000147ab9 */ /* 0x000fe20000000800 */
[----:B-1----:R-:W-:Y:S01]  /*71f0*/  R2UR UR13, R2 ;  /* 0x00000000020d72ca */ /* 0x002fe200000e0000 */
[----:B------:R-:W-:Y:S01]  /*7200*/  UIADD3 UR8, UR5, UR8, URZ ;  /* 0x0000000805087290 */ /* 0x000fe2000fffe03f */
[----:B------:R-:W-:-:S02]  /*7210*/  ULDC UR21, c[0x0][0x638] ;  /* 0x00018e0000157ab9 */ /* 0x000fc40000000800 */
[----:B------:R-:W-:Y:S02]  /*7220*/  ULDC UR5, c[0x0][0x618] ;  /* 0x0001860000057ab9 */ /* 0x000fe40000000800 */
[----:B------:R-:W-:Y:S02]  /*7230*/  USHF.R.U64 UR10, UR4, UR5, UR8 ;  /* 0x00000005040a7299 */ /* 0x000fe40008001208 */
[----:B------:R-:W-:-:S03]  /*7240*/  USHF.R.U32.HI UR8, URZ, UR5, UR8 ;  /* 0x000000053f087299 */ /* 0x000fc60008011608 */
[----:B------:R-:W-:Y:S01]  /*7250*/  ULDC.64 UR4, c[0x0][0x640] ;  /* 0x0001900000047ab9 */ /* 0x000fe20000000a00 */
[----:B------:R-:W-:Y:S01]  /*7260*/  USHF.R.U64 UR11, UR10, UR14, UR8 ;  /* 0x0000000e0a0b7299 */ /* 0x000fe20008001208 */
[----:B------:R-:W-:Y:S01]  /*7270*/  ISETP.NE.U32.AND P0, PT, RZ, UR4, PT ;  /* 0x00000004ff007c0c */ /* 0x000fe2000bf05070 */
[----:B------:R-:W-:Y:S02]  /*7280*/  USHF.R.U32.HI UR8, URZ, UR14, UR8 ;  /* 0x0000000e3f087299 */ /* 0x000fe40008011608 */
[----:B------:R-:W-:Y:S01]  /*7290*/  UIADD3 UR9, -UR9, URZ, URZ ;  /* 0x0000003f09097290 */ /* 0x000fe2000fffe13f */
[----:B------:R-:W-:Y:S01]  /*72a0*/  ISETP.NE.AND.EX P0, PT, RZ, UR5, PT, P0 ;  /* 0x00000005ff007c0c */ /* 0x000fe2000bf05300 */
[----:B------:R-:W-:Y:S02]  /*72b0*/  USHF.R.U64 UR17, UR11, UR15, UR8 ;  /* 0x0000000f0b117299 */ /* 0x000fe40008001208 */
[----:B------:R-:W-:Y:S02]  /*72c0*/  UIADD3 UR18, -UR13, URZ, URZ ;  /* 0x0000003f0d127290 */ /* 0x000fe4000fffe13f */
[----:B------:R-:W-:-:S02]  /*72d0*/  USHF.R.U32.HI UR15, URZ, UR15, UR8 ;  /* 0x0000000f3f0f7299 */ /* 0x000fc40008011608 */
[----:B------:R-:W-:Y:S01]  /*72e0*/  UIMAD UR19, UR12, UR9, UR7 ;  /* 0x000000090c1372a4 */ /* 0x000fe2000f8e0207 */
[----:B------:R-:W-:-:S05]  /*72f0*/  UMOV UR14, UR17 ;  /* 0x00000011000e7c82 */ /* 0x000fca0008000000 */
[----:B------:R-:W-:Y:S06]  /*7300*/  @!P0 BRA `(.L_x_164) ;  /* 0x0000000000288947 */ /* 0x000fec0003800000 */
        /* <DEDUP_REMOVED lines=10> */
.L_x_164:
[----:B------:R-:W-:Y:S01]  /*73b0*/  UISETP.NE.AND UP0, UPT, UR61, URZ, UPT ;  /* 0x0000003f3d00728c */ /* 0x000fe2000bf05270 */
[----:B------:R-:W-:Y:S01]  /*73c0*/  IMAD.MOV.U32 R0, RZ, RZ, 0x1 ;  /* 0x00000001ff007424 */ /* 0x000fe200078e00ff */
[----:B------:R-:W-:Y:S01]  /*73d0*/  USHF.R.U64 UR5, UR14, UR20, UR15 ;  /* 0x000000140e057299 */ /* 0x000fe2000800120f */
[----:B------:R-:W-:Y:S01]  /*73e0*/  IMAD.U32 R19, RZ, RZ, UR6 ;  /* 0x00000006ff137e24 */ /* 0x000fe2000f8e00ff */
[----:B------:R-:W-:Y:S02]  /*73f0*/  ULOP3.LUT UR4, UR11, UR49, URZ, 0xc0, !UPT ;  /* 0x000000310b047292 */ /* 0x000fe4000f8ec03f */
[----:B------:R-:W-:Y:S02]  /*7400*/  UIADD3 UR7, -UR5, URZ, URZ ;  /* 0x0000003f05077290 */ /* 0x000fe4000fffe13f */
[----:B------:R-:W-:Y:S02]  /*7410*/  UIMAD UR4, UR48, UR5, UR4 ;  /* 0x00000005300472a4 */ /* 0x000fe4000f8e0204 */
[----:B------:R-:W-:-:S02]  /*7420*/  ULOP3.LUT UR10, UR10, UR52, URZ, 0xc0, !UPT ;  /* 0x000000340a0a7292 */ /* 0x000fc4000f8ec03f */
[----:B------:R-:W-:Y:S02]  /*7430*/  @UP0 UIMAD UR19, UR22, UR18, UR16 ;  /* 0x00000012161302a4 */ /* 0x000fe4000f8e0210 */
[----:B------:R-:W-:Y:S01]  /*7440*/  UIMAD UR5, UR7, UR21, UR17 ;  /* 0x00000015070572a4 */ /* 0x000fe2000f8e0211 */
[----:B------:R-:W-:Y:S02]  /*7450*/  ULDC UR8, c[0x0][0x600] ;  /* 0x0001800000087ab9 */ /* 0x000fe40000000800 */
[----:B------:R-:W-:Y:S01]  /*7460*/  ULDC UR7, c[0x0][0x610] ;  /* 0x0001840000077ab9 */ /* 0x000fe20000000800 */
[----:B------:R-:W-:Y:S02]  /*7470*/  UIMAD UR5, UR5, UR8, UR10 ;  /* 0x00000008050572a4 */ /* 0x000fe4000f8e020a */
[----:B------:R-:W-:-:S04]  /*7480*/  UIMAD UR4, UR4, UR7, UR19 ;  /* 0x00000007040472a4 */ /* 0x000fc8000f8e0213 */
[----:B------:R-:W-:Y:S02]  /*7490*/  USEL UR7, UR5, UR4, !UP0 ;  /* 0x0000000405077287 */ /* 0x000fe4000c000000 */
[----:B------:R-:W-:-:S04]  /*74a0*/  USEL UR4, UR4, UR5, !UP0 ;  /* 0x0000000504047287 */ /* 0x000fc8000c000000 */
[----:B------:R-:W-:Y:S02]  /*74b0*/  IMAD.U32 R2, RZ, RZ, UR7 ;  /* 0x00000007ff027e24 */ /* 0x000fe4000f8e00ff */
[----:B------:R-:W-:-:S07]  /*74c0*/  IMAD.U32 R18, RZ, RZ, UR4 ;  /* 0x00000004ff127e24 */ /* 0x000fce000f8e00ff */
.L_x_162:
[----:B------:R-:W-:Y:S01]  /*74d0*/  ULEA UR5, UR39, UR41, 0x1 ;  /* 0x0000002927057291 */ /* 0x000fe2000f8e083f */
[----:B------:R-:W-:Y:S01]  /*74e0*/  LOP3.LUT P0, RZ, R0, 0xff, RZ, 0xc0, !PT ;  /* 0x000000ff00ff7812 */ /* 0x000fe2000780c0ff */
[----:B------:R-:W-:Y:S01]  /*74f0*/  ULOP3.LUT UR41, UR41, 0x1, URZ, 0xc0, !UPT ;  /* 0x0000000129297892 */ /* 0x000fe2000f8ec03f */
[----:B------:R-:W-:Y:S01]  /*7500*/  LOP3.LUT R101, R101, 0x1, RZ, 0x3c, !PT ;  /* 0x0000000165657812 */ /* 0x000fe200078e3cff */
[----:B------:R-:W-:Y:S02]  /*7510*/  USHF.R.U32.HI UR4, URZ, 0x1, UR5 ;  /* 0x000000013f047899 */ /* 0x000fe40008011605 */
[----:B------:R-:W-:Y:S02]  /*7520*/  UISETP.GT.U32.AND UP0, UPT, UR5, 0x1, UPT ;  /* 0x000000010500788c */ /* 0x000fe4000bf04070 */
[----:B------:R-:W-:Y:S02]  /*7530*/  ULOP3.LUT UR4, UR4, 0x1, URZ, 0xc0, !UPT ;  /* 0x0000000104047892 */ /* 0x000fe4000f8ec03f */
[----:B------:R-:W-:-:S02]  /*7540*/  UISETP.LT.U32.AND UP0, UPT, UR45, 0xff, UP0 ;  /* 0x000000ff2d00788c */ /* 0x000fc40008701070 */
[----:B------:R-:W-:Y:S02]  /*7550*/  UISETP.NE.U32.AND UP1, UPT, UR4, 0x1, UPT ;  /* 0x000000010400788c */ /* 0x000fe4000bf25070 */
[----:B------:R-:W-:Y:S02]  /*7560*/  USEL UR5, URZ, 0x1, !UP0 ;  /* 0x000000013f057887 */ /* 0x000fe4000c000000 */
[----:B------:R-:W-:-:S04]  /*7570*/  UISETP.GT.U32.AND UP1, UPT, UR45, 0xfe, !UP1 ;  /* 0x000000fe2d00788c */ /* 0x000fc8000cf24070 */
[----:B------:R-:W-:-:S04]  /*7580*/  USEL UR4, URZ, 0x1, !UP1 ;  /* 0x000000013f047887 */ /* 0x000fc8000c800000 */
[----:B------:R-:W-:Y:S01]  /*7590*/  ULOP3.LUT UR43, UR4, UR43, UR5, 0x96, !UPT ;  /* 0x0000002b042b7292 */ /* 0x000fe2000f8e9605 */
[----:B------:R-:W-:Y:S11]  /*75a0*/  @P0 BRA `(.L_x_165) ;  /* 0xffffffa000b00947 */ /* 0x000ff6000383ffff */
[----:B------:R-:W-:Y:S05]  /*75b0*/  EXIT ;  /* 0x000000000000794d */ /* 0x000fea0003800000 */
.L_x_16:
[----:B------:R-:W-:-:S08]  /*75c0*/  ISETP.NE.AND P0, PT, RZ, UR6, PT ;  /* 0x00000006ff007c0c */ /* 0x000fd0000bf05270 */
[----:B------:R-:W0:-:S00]  /*75d0*/  USETMAXREG.DEALLOC.CTAPOOL 0x28 ;  /* 0x00000028000079c8 */ /* 0x000e0000080e0500 */
[----:B------:R-:W-:Y:S05]  /*75e0*/  @P0 EXIT ;  /* 0x000000000000094d */ /* 0x000fea0003800000 */
[----:B0-----:R-:W-:Y:S01]  /*75f0*/  LOP3.LUT P0, RZ, R0, 0xff, RZ, 0xc0, !PT ;  /* 0x000000ff00ff7812 */ /* 0x001fe2000780c0ff */
[----:B------:R-:W-:Y:S02]  /*7600*/  IMAD.MOV.U32 R0, RZ, RZ, 0x1 ;  /* 0x00000001ff007424 */ /* 0x000fe400078e00ff */
[----:B------:R-:W-:-:S10]  /*7610*/  IMAD.MOV.U32 R8, RZ, RZ, RZ ;  /* 0x000000ffff087224 */ /* 0x000fd400078e00ff */
[----:B------:R-:W-:Y:S05]  /*7620*/  @!P0 BRA `(.L_x_166) ;  /* 0x0000001000188947 */ /* 0x000fea0003800000 */
[----:B------:R-:W0:Y:S01]  /*7630*/  S2UR UR5, SR_CgaCtaId ;  /* 0x00000000000579c3 */ /* 0x000e220000008800 */
[----:B------:R-:W-:Y:S01]  /*7640*/  ULDC UR6, c[0x0][0x600] ;  /* 0x0001800000067ab9 */ /* 0x000fe20000000800 */
[----:B------:R-:W-:Y:S01]  /*7650*/  ULDC UR45, c[0x0][0x658] ;  /* 0x00019600002d7ab9 */ /* 0x000fe20000000800 */
[----:B------:R-:W-:Y:S01]  /*7660*/  UMOV UR7, 0xffffffff ;  /* 0xffffffff00077882 */ /* 0x000fe20000000000 */
[----:B------:R-:W-:Y:S01]  /*7670*/  UIADD3 UR6, UR6, -0x1, URZ ;  /* 0xffffffff06067890 */ /* 0x000fe2000fffe03f */
[----:B------:R-:W-:Y:S01]  /*7680*/  LOP3.LUT P0, RZ, R3, 0x1f, RZ, 0xc0, !PT ;  /* 0x0000001f03ff7812 */ /* 0x000fe2000780c0ff */
[----:B------:R-:W-:Y:S01]  /*7690*/  USHF.L.U32 UR7, UR7, UR45, URZ ;  /* 0x0000002d07077299 */ /* 0x000fe2000800063f */
[----:B------:R-:W-:Y:S01]  /*76a0*/  BSSY B0, `(.L_x_166) ;  /* 0x00000fe000007945 */ /* 0x000fe20003800000 */
[----:B------:R-:W-:Y:S01]  /*76b0*/  UMOV UR9, 0x1 ;  /* 0x0000000100097882 */ /* 0x000fe20000000000 */
[----:B------:R-:W-:Y:S01]  /*76c0*/  UMOV UR29, 0x11 ;  /* 0x00000011001d7882 */ /* 0x000fe20000000000 */
[----:B------:R-:W-:Y:S01]  /*76d0*/  ULOP3.LUT UR53, URZ, UR7, URZ, 0x33, !UPT ;  /* 0x000000073f357292 */ /* 0x000fe2000f8e333f */
[----:B------:R-:W-:Y:S01]  /*76e0*/  IMAD.U32 R10, RZ, RZ, UR6 ;  /* 0x00000006ff0a7e24 */ /* 0x000fe2000f8e00ff */
[C---:B------:R-:W-:Y:S01]  /*76f0*/  ISETP.NE.AND P3, PT, R4.reuse, RZ, PT ;  /* 0x000000ff0400720c */ /* 0x040fe20003f65270 */
[----:B------:R-:W-:Y:S01]  /*7700*/  IMAD.MOV.U32 R9, RZ, RZ, 0x1 ;  /* 0x00000001ff097424 */ /* 0x000fe200078e00ff */
[----:B------:R-:W-:Y:S01]  /*7710*/  ISETP.NE.OR P0, PT, R4, RZ, !P0 ;  /* 0x000000ff0400720c */ /* 0x000fe20004705670 */
[----:B------:R-:W-:Y:S01]  /*7720*/  IMAD.MOV.U32 R0, RZ, RZ, 0x1 ;  /* 0x00000001ff007424 */ /* 0x000fe200078e00ff */
[----:B------:R-:W-:Y:S01]  /*7730*/  UIADD3 UR54, UR39, 0x1, URZ ;  /* 0x0000000127367890 */ /* 0x000fe2000fffe03f */
[----:B------:R-:W-:Y:S01]  /*7740*/  IMAD.MOV.U32 R8, RZ, RZ, RZ ;  /* 0x000000ffff087224 */ /* 0x000fe200078e00ff */
[----:B------:R-:W-:-:S02]  /*7750*/  ULOP3.LUT UR21, UR38, 0x2, URZ, 0xfc, !UPT ;  /* 0x0000000226157892 */ /* 0x000fc4000f8efc3f */
[----:B------:R-:W-:Y:S02]  /*7760*/  USHF.L.U32 UR45, UR9, UR45, URZ ;  /* 0x0000002d092d7299 */ /* 0x000fe4000800063f */
[----:B0-----:R-:W-:Y:S02]  /*7770*/  ULOP3.LUT UR4, UR5, 0x3, URZ, 0xc0, !UPT ;  /* 0x0000000305047892 */ /* 0x001fe4000f8ec03f */
[----:B------:R-:W-:Y:S02]  /*7780*/  USHF.R.U32.HI UR13, URZ, 0x2, UR5 ;  /* 0x000000023f0d7899 */ /* 0x000fe40008011605 */
[----:B------:R-:W-:Y:S02]  /*7790*/  USHF.L.U32 UR55, UR5, 0x5, URZ ;  /* 0x0000000505377899 */ /* 0x000fe4000800063f */
[----:B------:R-:W-:Y:S02]  /*77a0*/  USHF.L.U32 UR22, UR5, 0xa, URZ ;  /* 0x0000000a05167899 */ /* 0x000fe4000800063f */
[----:B------:R-:W-:-:S02]  /*77b0*/  ULOP3.LUT UR5, UR5, 0xfffffffc, URZ, 0xc0, !UPT ;  /* 0xfffffffc05057892 */ /* 0x000fc4000f8ec03f */
[----:B------:R-:W-:Y:S02]  /*77c0*/  UISETP.GT.U32.AND UP0, UPT, UR4, 0xffff, UPT ;  /* 0x0000ffff0400788c */ /* 0x000fe4000bf04070 */
[----:B------:R-:W-:Y:S02]  /*77d0*/  ULOP3.LUT UR7, UR5, 0x1, URZ, 0xfc, !UPT ;  /* 0x0000000105077892 */ /* 0x000fe4000f8efc3f */
[----:B------:R-:W-:Y:S02]  /*77e0*/  ULOP3.LUT UR8, UR5, 0x2, URZ, 0xfc, !UPT ;  /* 0x0000000205087892 */ /* 0x000fe4000f8efc3f */
[----:B------:R-:W-:Y:S02]  /*77f0*/  USHF.L.U32 UR6, UR9, UR5, URZ ;  /* 0x0000000509067299 */ /* 0x000fe4000800063f */
[----:B------:R-:W-:Y:S02]  /*7800*/  ULOP3.LUT UR5, UR5, 0x3, URZ, 0xfc, !UPT ;  /* 0x0000000305057892 */ /* 0x000fe4000f8efc3f */
[----:B------:R-:W-:-:S02]  /*7810*/  USEL UR4, UR4, 0xffff, !UP0 ;  /* 0x0000ffff04047887 */ /* 0x000fc4000c000000 */
[----:B------:R-:W-:Y:S02]  /*7820*/  USHF.L.U32 UR7, UR9, UR7, URZ ;  /* 0x0000000709077299 */ /* 0x000fe4000800063f */
[----:B------:R-:W-:Y:S02]  /*7830*/  USHF.L.U32 UR8, UR9, UR8, URZ ;  /* 0x0000000809087299 */ /* 0x000fe4000800063f */
[----:B------:R-:W-:Y:S02]  /*7840*/  USHF.L.U32 UR5, UR9, UR5, URZ ;  /* 0x0000000509057299 */ /* 0x000fe4000800063f */
[----:B------:R-:W-:Y:S02]  /*7850*/  ULOP3.LUT UR4, UR4, 0xffff, URZ, 0xc0, !UPT ;  /* 0x0000ffff04047892 */ /* 0x000fe4000f8ec03f */
[----:B------:R-:W-:Y:S02]  /*7860*/  ULOP3.LUT UR6, UR8, UR6, UR7, 0xfe, !UPT ;  /* 0x0000000608067292 */ /* 0x000fe4000f8efe07 */
[----:B------:R-:W-:-:S02]  /*7870*/  USHF.L.U32 UR29, UR29, UR4, URZ ;  /* 0x000000041d1d7299 */ /* 0x000fc4000800063f */
[----:B------:R-:W-:Y:S02]  /*7880*/  ULOP3.LUT UR23, UR6, UR5, URZ, 0xfc, !UPT ;  /* 0x0000000506177292 */ /* 0x000fe4000f8efc3f */
[----:B------:R-:W-:Y:S02]  /*7890*/  ULOP3.LUT UR55, UR55, 0x60, URZ, 0xc0, !UPT ;  /* 0x0000006037377892 */ /* 0x000fe4000f8ec03f */
[----:B------:R-:W-:Y:S01]  /*78a0*/  ULOP3.LUT UR22, UR22, 0xc00, URZ, 0xc0, !UPT ;  /* 0x00000c0016167892 */ /* 0x000fe2000f8ec03f */
[----:B------:R-:W-:-:S11]  /*78b0*/  ULDC.64 UR4, c[0x0][0x198] ;  /* 0x0000660000047ab9 */ /* 0x000fd60000000a00 */
.L_x_178:
[----:B------:R-:W-:-:S03]  /*78c0*/  UMOV UR6, 0xffffffff ;  /* 0xffffffff00067882 */ /* 0x000fc60000000000 */
[----:B------:R-:W-:Y:S05]  /*78d0*/  BRA.DIV UR6, `(.L_x_167) ;  /* 0x00000012063c7947 */ /* 0x000fea000b800000 */
[----:B------:R-:W-:-:S13]  /*78e0*/  ELECT P6, URZ, PT ;  /* 0x00000000003f782f */ /* 0x000fda00038c0000 */
.L_x_189:
[----:B------:R-:W0:Y:S01]  /*78f0*/  LDC R3, c[0x0][0x28c] ;  /* 0x0000a300ff037b82 */ /* 0x000e220000000800 */
[----:B------:R-:W-:Y:S01]  /*7900*/  BSSY B1, `(.L_x_168) ;  /* 0x000005f000017945 */ /* 0x000fe20003800000 */
[----:B0-----:R-:W-:-:S13]  /*7910*/  ISETP.LT.OR P6, PT, R3, 0x1, !P6 ;  /* 0x000000010300780c */ /* 0x001fda00077c1670 */
[----:B------:R-:W-:Y:S05]  /*7920*/  @P6 BRA `(.L_x_169) ;  /* 0x0000000400706947 */ /* 0x000fea0003800000 */
[----:B------:R-:W-:Y:S01]  /*7930*/  LEA R18, R18, UR13, 0x1 ;  /* 0x0000000d12127c11 */ /* 0x000fe2000f8e08ff */
[----:B------:R-:W-:Y:S01]  /*7940*/  IMAD.MOV.U32 R11, RZ, RZ, RZ ;  /* 0x000000ffff0b7224 */ /* 0x000fe200078e00ff */
[----:B------:R-:W-:Y:S01]  /*7950*/  LEA R6, R2, UR55, 0x7 ;  /* 0x0000003702067c11 */ /* 0x000fe2000f8e38ff */
[----:B------:R-:W-:Y:S02]  /*7960*/  IMAD.U32 R13, RZ, RZ, UR54 ;  /* 0x00000036ff0d7e24 */ /* 0x000fe4000f8e00ff */
[----:B------:R-:W-:Y:S02]  /*7970*/  IMAD.MOV.U32 R2, RZ, RZ, R0 ;  /* 0x000000ffff027224 */ /* 0x000fe400078e0000 */
[----:B------:R-:W-:Y:S02]  /*7980*/  IMAD.MOV.U32 R3, RZ, RZ, R8 ;  /* 0x000000ffff037224 */ /* 0x000fe400078e0008 */
[----:B------:R-:W-:-:S07]  /*7990*/  IMAD.SHL.U32 R18, R18, 0x20, RZ ;  /* 0x0000002012127824 */ /* 0x000fce00078e00ff */
.L_x_173:
[----:B------:R-:W0:Y:S01]  /*79a0*/  S2R R5, SR_CgaCtaId ;  /* 0x0000000000057919 */ /* 0x000e220000008800 */
[----:B------:R-:W-:-:S04]  /*79b0*/  MOV R4, 0x400 ;  /* 0x0000040000047802 */ /* 0x000fc80000000f00 */
[----:B0-----:R-:W-:Y:S02]  /*79c0*/  LEA R12, R5, R4, 0x18 ;  /* 0x00000004050c7211 */ /* 0x001fe400078ec0ff */
[----:B------:R-:W-:Y:S01]  /*79d0*/  SHF.L.U32 R4, R2, 0x1f, RZ ;  /* 0x0000001f02047819 */ /* 0x000fe200000006ff */
[----:B------:R-:W0:Y:S02]  /*79e0*/  @!P3 LDC R5, c[0x0][0x500] ;  /* 0x00014000ff05bb82 */ /* 0x000e240000000800 */
[----:B------:R-:W-:-:S04]  /*79f0*/  IMAD R7, R3, 0x8, R12 ;  /* 0x0000000803077824 */ /* 0x000fc800078e020c */
[----:B------:R-:W1:Y:S02]  /*7a00*/  SYNCS.PHASECHK.TRANS64.TRYWAIT P1, [R7+URZ+0x10], R4 ;  /* 0x00001004070075a7 */ /* 0x000e64000802017f */
[----:B-1----:R-:W-:Y:S05]  /*7a10*/  @!P1 BRA `(.L_x_170) ;  /* 0x00000010000c9947 */ /* 0x002fea0003800000 */
.L_x_190:
[----:B------:R-:W-:Y:S01]  /*7a20*/  UPRMT UR6, UR21, 0x9910, URZ ;  /* 0x0000991015067896 */ /* 0x000fe2000800003f */
[----:B0-----:R0:W-:Y:S03]  /*7a30*/  @!P3 SYNCS.ARRIVE.TRANS64 RZ, [R7+URZ], R5 ;  /* 0x0000000507ffb9a7 */ /* 0x0011e6000800003f */
[----:B------:R-:W-:-:S06]  /*7a40*/  UISETP.NE.AND UP0, UPT, UR6, 0x2, UPT ;  /* 0x000000020600788c */ /* 0x000fcc000bf05270 */
[----:B------:R-:W-:-:S13]  /*7a50*/  PLOP3.LUT P1, PT, PT, PT, UP0, 0x80, 0x0 ;  /* 0x000000000000781c */ /* 0x000fda0003f2f008 */
[----:B0-----:R-:W-:Y:S05]  /*7a60*/  @P1 BRA `(.L_x_171) ;  /* 0x0000000000041947 */ /* 0x001fea0003800000 */
[----:B------:R-:W-:Y:S01]  /*7a70*/  BPT.TRAP 0x1 ;  /* 0x000000040000795c */ /* 0x000fe20000300000 */
.L_x_171:
[----:B------:R-:W-:Y:S05]  /*7a80*/  @P0 BRA `(.L_x_172) ;  /* 0x0000000000040947 */ /* 0x000fea0003800000 */
[----:B------:R-:W-:Y:S01]  /*7a90*/  BPT.TRAP 0x1 ;  /* 0x000000040000795c */ /* 0x000fe20000300000 */
.L_x_172:
[C---:B-1----:R-:W-:Y:S01]  /*7aa0*/  LEA R4, R3.reuse, UR13, 0x3 ;  /* 0x0000000d03047c11 */ /* 0x042fe2000f8e18ff */
[----:B------:R-:W-:Y:S01]  /*7ab0*/  UIADD3 UR30, UP0, UR4, 0xf0, URZ ;  /* 0x000000f0041e7890 */ /* 0x000fe2000ff1e03f */
[----:B------:R-:W-:Y:S01]  /*7ac0*/  LEA R5, R3, UR22, 0xe ;  /* 0x0000001603057c11 */ /* 0x000fe2000f8e70ff */
[----:B------:R-:W-:Y:S01]  /*7ad0*/  UIADD3 UR14, UP1, UR4, 0x1f0, URZ ;  /* 0x000001f0040e7890 */ /* 0x000fe2000ff3e03f */
[----:B------:R-:W-:Y:S01]  /*7ae0*/  R2UR UR58, R11 ;  /* 0x000000000b3a72ca */ /* 0x000fe200000e0000 */
[----:B------:R-:W-:Y:S01]  /*7af0*/  IMAD.SHL.U32 R4, R4, 0x400, RZ ;  /* 0x0000040004047824 */ /* 0x000fe200078e00ff */
[----:B------:R-:W-:Y:S01]  /*7b00*/  R2UR UR57, R7 ;  /* 0x00000000073972ca */ /* 0x000fe200000e0000 */
[--C-:B------:R-:W-:Y:S01]  /*7b10*/  IMAD R5, R5, 0x4, R12.reuse ;  /* 0x0000000405057824 */ /* 0x100fe200078e020c */
[----:B------:R-:W-:Y:S01]  /*7b20*/  R2UR UR59, R18 ;  /* 0x00000000123b72ca */ /* 0x000fe200000e0000 */
[----:B------:R-:W-:Y:S01]  /*7b30*/  IMAD R4, R4, 0x4, R12 ;  /* 0x0000000404047824 */ /* 0x000fe200078e020c */
[----:B------:R-:W-:Y:S01]  /*7b40*/  R2UR UR60, R19 ;  /* 0x00000000133c72ca */ /* 0x000fe200000e0000 */
[----:B------:R-:W-:Y:S01]  /*7b50*/  UIADD3.X UR31, URZ, UR5, URZ, UP0, !UPT ;  /* 0x000000053f1f7290 */ /* 0x000fe200087fe43f */
[----:B------:R-:W-:Y:S01]  /*7b60*/  R2UR UR18, R5 ;  /* 0x00000000051272ca */ /* 0x000fe200000e0000 */
[----:B------:R-:W-:Y:S01]  /*7b70*/  UPRMT UR19, URZ, 0x5410, UR29 ;  /* 0x000054103f137896 */ /* 0x000fe2000800001d */
[----:B------:R-:W-:Y:S01]  /*7b80*/  R2UR UR32, R4 ;  /* 0x00000000042072ca */ /* 0x000fe200000e0000 */
[----:B------:R-:W-:Y:S01]  /*7b90*/  UIADD3.X UR15, URZ, UR5, URZ, UP1, !UPT ;  /* 0x000000053f0f7290 */ /* 0x000fe20008ffe43f */
[----:B------:R-:W-:Y:S01]  /*7ba0*/  R2UR UR27, R6 ;  /* 0x00000000061b72ca */ /* 0x000fe200000e0000 */
[----:B------:R-:W-:Y:S01]  /*7bb0*/  UIADD3 UR50, UR58, 0x20, URZ ;  /* 0x000000203a327890 */ /* 0x000fe2000fffe03f */
[----:B------:R-:W-:Y:S01]  /*7bc0*/  VIADD R13, R13, 0xffffffff ;  /* 0xffffffff0d0d7836 */ /* 0x000fe20000000000 */
[----:B------:R-:W-:Y:S01]  /*7bd0*/  UIADD3 UR42, UR58, 0x40, URZ ;  /* 0x000000403a2a7890 */ /* 0x000fe2000fffe03f */
[----:B------:R-:W-:Y:S01]  /*7be0*/  VIADD R3, R3, 0x1 ;  /* 0x0000000103037836 */ /* 0x000fe20000000000 */
[----:B------:R-:W-:Y:S01]  /*7bf0*/  UIADD3 UR34, UR58, 0x60, URZ ;  /* 0x000000603a227890 */ /* 0x000fe2000fffe03f */
[----:B------:R-:W-:Y:S01]  /*7c00*/  VIADD R11, R11, 0x80 ;  /* 0x000000800b0b7836 */ /* 0x000fe20000000000 */
[----:B------:R-:W-:Y:S01]  /*7c10*/  UPRMT UR37, URZ, 0x5410, UR23 ;  /* 0x000054103f257896 */ /* 0x000fe20008000017 */
[----:B------:R-:W-:Y:S01]  /*7c20*/  ISETP.GT.AND P2, PT, R13, 0x1, PT ;  /* 0x000000010d00780c */ /* 0x000fe20003f44270 */
[----:B------:R-:W-:Y:S01]  /*7c30*/  UIADD3 UR24, UR18, 0x10100, URZ ;  /* 0x0001010012187890 */ /* 0x000fe2000fffe03f */
[----:B------:R-:W-:Y:S01]  /*7c40*/  ISETP.NE.AND P1, PT, R3, 0x2, PT ;  /* 0x000000020300780c */ /* 0x000fe20003f25270 */
[----:B------:R-:W-:-:S02]  /*7c50*/  UIADD3 UR56, UR32, 0x100, URZ ;  /* 0x0000010020387890 */ /* 0x000fc4000fffe03f */
[----:B------:R-:W-:Y:S01]  /*7c60*/  UIADD3 UR48, UR32, 0x2100, URZ ;  /* 0x0000210020307890 */ /* 0x000fe2000fffe03f */
[----:B------:R-:W-:Y:S01]  /*7c70*/  SEL R5, RZ, 0x1, P1 ;  /* 0x00000001ff057807 */ /* 0x000fe20000800000 */
[----:B------:R-:W-:Y:S01]  /*7c80*/  UIADD3 UR40, UR32, 0x4100, URZ ;  /* 0x0000410020287890 */ /* 0x000fe2000fffe03f */
[----:B------:R-:W-:Y:S01]  /*7c90*/  SEL R3, R3, RZ, P1 ;  /* 0x000000ff03037207 */ /* 0x000fe20000800000 */
[----:B------:R-:W-:Y:S01]  /*7ca0*/  UIADD3 UR32, UR32, 0x6100, URZ ;  /* 0x0000610020207890 */ /* 0x000fe2000fffe03f */
[----:B------:R-:W-:Y:S01]  /*7cb0*/  LOP3.LUT R2, R2, R5, RZ, 0x3c, !PT ;  /* 0x0000000502027212 */ /* 0x000fe200078e3cff */
[----:B------:R-:W-:Y:S01]  /*7cc0*/  UIADD3 UR8, UR18, 0x14100, URZ ;  /* 0x0001410012087890 */ /* 0x000fe2000fffe03f */
[----:B------:R-:W-:Y:S01]  /*7cd0*/  UMOV UR6, 0x0 ;  /* 0x0000000000067882 */ /* 0x000fe20000000000 */
[----:B------:R-:W-:Y:S01]  /*7ce0*/  UMOV UR7, 0x10000000 ;  /* 0x1000000000077882 */ /* 0x000fe20000000000 */
[----:B------:R-:W-:Y:S01]  /*7cf0*/  UMOV UR49, UR57 ;  /* 0x0000003900317c82 */ /* 0x000fe20008000000 */
[----:B------:R-:W-:Y:S01]  /*7d00*/  UMOV UR51, UR59 ;  /* 0x0000003b00337c82 */ /* 0x000fe20008000000 */
[----:B------:R-:W-:Y:S01]  /*7d10*/  UMOV UR52, UR60 ;  /* 0x0000003c00347c82 */ /* 0x000fe20008000000 */
[----:B------:R-:W-:Y:S01]  /*7d20*/  UMOV UR41, UR57 ;  /* 0x0000003900297c82 */ /* 0x000fe20008000000 */
[----:B------:R-:W-:Y:S01]  /*7d30*/  UMOV UR43, UR59 ;  /* 0x0000003b002b7c82 */ /* 0x000fe20008000000 */
[----:B------:R-:W-:Y:S01]  /*7d40*/  UMOV UR44, UR60 ;  /* 0x0000003c002c7c82 */ /* 0x000fe20008000000 */
[----:B------:R-:W-:Y:S01]  /*7d50*/  UTMALDG.3D.MULTICAST [UR56], [UR30], UR19, desc[UR6] ;  /* 0x000006381e0073b4 */ /* 0x000fe20008011813 */
[----:B------:R-:W-:Y:S01]  /*7d60*/  UMOV UR33, UR57 ;  /* 0x0000003900217c82 */ /* 0x000fe20008000000 */
        /* <DEDUP_REMOVED lines=10> */
[----:B------:R-:W-:Y:S01]  /*7e10*/  UIADD3 UR16, UR18, 0x18100, URZ ;  /* 0x0001810012107890 */ /* 0x000fe2000fffe03f */
[----:B------:R-:W-:Y:S01]  /*7e20*/  UMOV UR17, UR57 ;  /* 0x0000003900117c82 */ /* 0x000fe20008000000 */
[----:B------:R-:W-:Y:S01]  /*7e30*/  UMOV UR20, UR60 ;  /* 0x0000003c00147c82 */ /* 0x000fe20008000000 */
[----:B------:R-:W-:Y:S01]  /*7e40*/  UTMALDG.3D.MULTICAST [UR40], [UR30], UR19, desc[UR6] ;  /* 0x000006281e0073b4 */ /* 0x000fe20008011813 */
[----:B------:R0:W-:Y:S01]  /*7e50*/  UTMALDG.3D.MULTICAST [UR32], [UR30], UR19, desc[UR6] ;  /* 0x000006201e0073b4 */ /* 0x0001e20008011813 */
[----:B------:R-:W-:Y:S01]  /*7e60*/  UTMALDG.3D.MULTICAST [UR24], [UR14], UR37, desc[UR6] ;  /* 0x000006180e0073b4 */ /* 0x000fe20008011825 */
[----:B------:R1:W-:Y:S01]  /*7e70*/  UTMALDG.3D.MULTICAST [UR8], [UR14], UR37, desc[UR6] ;  /* 0x000006080e0073b4 */ /* 0x0003e20008011825 */
[----:B0-----:R-:W-:Y:S01]  /*7e80*/  UMOV UR19, UR27 ;  /* 0x0000001b00137c82 */ /* 0x001fe20008000000 */
[----:B-1----:R-:W-:Y:S01]  /*7e90*/  UIADD3 UR8, UR18, 0x1c100, URZ ;  /* 0x0001c10012087890 */ /* 0x002fe2000fffe03f */
[----:B------:R-:W-:-:S02]  /*7ea0*/  UMOV UR10, UR34 ;  /* 0x00000022000a7c82 */ /* 0x000fc40008000000 */
[----:B------:R-:W-:Y:S02]  /*7eb0*/  UMOV UR18, UR42 ;  /* 0x0000002a00127c82 */ /* 0x000fe40008000000 */
[----:B------:R0:W-:Y:S04]  /*7ec0*/  UTMALDG.3D.MULTICAST [UR16], [UR14], UR37, desc[UR6] ;  /* 0x000006100e0073b4 */ /* 0x0001e80008011825 */
[----:B------:R0:W-:Y:S02]  /*7ed0*/  UTMALDG.3D.MULTICAST [UR8], [UR14], UR37, desc[UR6] ;  /* 0x000006080e0073b4 */ /* 0x0001e40008011825 */
[----:B0-----:R-:W-:Y:S05]  /*7ee0*/  @P2 BRA `(.L_x_173) ;  /* 0xfffffff800ac2947 */ /* 0x001fea000383ffff */
.L_x_169:
[----:B------:R-:W-:Y:S05]  /*7ef0*/  BSYNC B1 ;  /* 0x0000000000017941 */ /* 0x000fea0003800000 */
.L_x_168:
[----:B------:R-:W-:Y:S01]  /*7f00*/  LOP3.LUT P4, RZ, R9, 0xff, RZ, 0xc0, !PT ;  /* 0x000000ff09ff7812 */ /* 0x000fe2000788c0ff */
[----:B------:R-:W-:Y:S01]  /*7f10*/  VIADD R8, R8, UR39 ;  /* 0x0000002708087c36 */ /* 0x000fe20008000000 */
[----:B------:R-:W-:Y:S01]  /*7f20*/  R2UR UR8, R22 ;  /* 0x00000000160872ca */ /* 0x000fe200000e0000 */
[----:B------:R-:W-:Y:S01]  /*7f30*/  ULDC.64 UR6, c[0x0][0x650] ;  /* 0x0001940000067ab9 */ /* 0x000fe20000000a00 */
[----:B------:R-:W-:Y:S01]  /*7f40*/  BSSY B1, `(.L_x_174) ;  /* 0x0000071000017945 */ /* 0x000fe20003800000 */
[----:B------:R-:W-:Y:S01]  /*7f50*/  IMAD.MOV.U32 R18, RZ, RZ, -0x1 ;  /* 0xffffffffff127424 */ /* 0x000fe200078e00ff */
[C---:B------:R-:W-:Y:S01]  /*7f60*/  ISETP.GT.U32.AND P1, PT, R8.reuse, 0x1, PT ;  /* 0x000000010800780c */ /* 0x040fe20003f24070 */
[----:B------:R-:W-:Y:S01]  /*7f70*/  IMAD.MOV.U32 R19, RZ, RZ, -0x1 ;  /* 0xffffffffff137424 */ /* 0x000fe200078e00ff */
[----:B------:R-:W-:Y:S02]  /*7f80*/  SHF.R.U32.HI R2, RZ, 0x1, R8 ;  /* 0x00000001ff027819 */ /* 0x000fe40000011608 */
[----:B------:R-:W-:-:S02]  /*7f90*/  LOP3.LUT R8, R8, 0x1, RZ, 0xc0, !PT ;  /* 0x0000000108087812 */ /* 0x000fc400078ec0ff */
[----:B------:R-:W-:Y:S01]  /*7fa0*/  LOP3.LUT R2, R2, 0x1, RZ, 0xc0, !PT ;  /* 0x0000000102027812 */ /* 0x000fe200078ec0ff */
[----:B------:R-:W0:Y:S01]  /*7fb0*/  @P4 S2R R4, SR_CgaCtaId ;  /* 0x0000000000044919 */ /* 0x000e220000008800 */
[----:B------:R-:W-:Y:S02]  /*7fc0*/  @P4 MOV R3, 0x400 ;  /* 0x0000040000034802 */ /* 0x000fe40000000f00 */
[----:B------:R-:W-:Y:S02]  /*7fd0*/  ISETP.NE.U32.AND P2, PT, R2, 0x1, PT ;  /* 0x000000010200780c */ /* 0x000fe40003f45070 */
[----:B------:R-:W-:Y:S02]  /*7fe0*/  PRMT R9, RZ, 0x7610, R9 ;  /* 0x00007610ff097816 */ /* 0x000fe40000000009 */
[----:B0-----:R-:W-:Y:S01]  /*7ff0*/  @P4 LEA R3, R4, R3, 0x18 ;  /* 0x0000000304034211 */ /* 0x001fe200078ec0ff */
[----:B------:R-:W-:-:S03]  /*8000*/  IMAD.U32 R4, RZ, RZ, UR39 ;  /* 0x00000027ff047e24 */ /* 0x000fc6000f8e00ff */
[----:B------:R0:W-:Y:S01]  /*8010*/  @P4 SYNCS.ARRIVE.TRANS64.A1T0 RZ, [R3+URZ+0x58], RZ ;  /* 0x000058ff03ff49a7 */ /* 0x0001e2000810003f */
[----:B------:R-:W-:Y:S02]  /*8020*/  IADD3 R16, P4, R16, UR46, RZ ;  /* 0x0000002e10107c10 */ /* 0x000fe4000ff9e0ff */
[----:B------:R-:W-:Y:S02]  /*8030*/  ISETP.LT.U32.AND P1, PT, R4, 0x2, P1 ;  /* 0x000000020400780c */ /* 0x000fe40000f21070 */
[----:B------:R-:W-:Y:S02]  /*8040*/  IADD3.X R17, R17, UR8, RZ, P4, !PT ;  /* 0x0000000811117c10 */ /* 0x000fe4000a7fe4ff */
[----:B------:R-:W-:Y:S02]  /*8050*/  ISETP.GE.U32.AND P4, PT, R16, UR6, PT ;  /* 0x0000000610007c0c */ /* 0x000fe4000bf86070 */
[----:B0-----:R-:W-:Y:S02]  /*8060*/  SEL R3, RZ, 0x1, !P1 ;  /* 0x00000001ff037807 */ /* 0x001fe40004800000 */
[----:B------:R-:W-:-:S02]  /*8070*/  ISETP.GE.U32.AND.EX P1, PT, R17, UR7, PT, P4 ;  /* 0x0000000711007c0c */ /* 0x000fc4000bf26140 */
[----:B------:R-:W-:-:S04]  /*8080*/  ISETP.GT.U32.AND P2, PT, R4, 0x1, !P2 ;  /* 0x000000010400780c */ /* 0x000fc80005744070 */
[----:B------:R-:W-:-:S04]  /*8090*/  SEL R2, RZ, 0x1, !P2 ;  /* 0x00000001ff027807 */ /* 0x000fc80005000000 */
[--C-:B------:R-:W-:Y:S01]  /*80a0*/  LOP3.LUT R0, R2, R0, R3.reuse, 0x96, !PT ;  /* 0x0000000002007212 */ /* 0x100fe200078e9603 */
[----:B------:R-:W-:Y:S01]  /*80b0*/  IMAD.MOV.U32 R2, RZ, RZ, -0x1 ;  /* 0xffffffffff027424 */ /* 0x000fe200078e00ff */
[----:B------:R-:W-:Y:S01]  /*80c0*/  PRMT R3, RZ, 0x7610, R3 ;  /* 0x00007610ff037816 */ /* 0x000fe20000000003 */
[----:B------:R-:W-:Y:S06]  /*80d0*/  @P1 BRA `(.L_x_175) ;  /* 0x00000004005c1947 */ /* 0x000fec0003800000 */
[----:B------:R-:W0:Y:S01]  /*80e0*/  S2UR UR6, SR_CTAID.X ;  /* 0x00000000000679c3 */ /* 0x000e220000002500 */
[----:B------:R-:W-:Y:S01]  /*80f0*/  ULDC.64 UR8, c[0x0][0x628] ;  /* 0x00018a0000087ab9 */ /* 0x000fe20000000a00 */
[----:B------:R-:W-:Y:S01]  /*8100*/  ULDC UR7, c[0x0][0x150] ;  /* 0x0000540000077ab9 */ /* 0x000fe20000000800 */
[----:B------:R-:W-:Y:S01]  /*8110*/  ISETP.NE.U32.AND P1, PT, RZ, UR8, PT ;  /* 0x00000008ff007c0c */ /* 0x000fe2000bf25070 */
[----:B------:R-:W-:Y:S01]  /*8120*/  ULDC UR10, c[0x0][0x630] ;  /* 0x00018c00000a7ab9 */ /* 0x000fe20000000800 */
[----:B------:R-:W-:Y:S01]  /*8130*/  ULDC UR12, c[0x0][0x154] ;  /* 0x00005500000c7ab9 */ /* 0x000fe20000000800 */
[----:B------:R-:W-:Y:S01]  /*8140*/  IMAD.MOV.U32 R2, RZ, RZ, R16 ;  /* 0x000000ffff027224 */ /* 0x000fe200078e0010 */
[----:B------:R-:W-:Y:S01]  /*8150*/  ISETP.NE.AND.EX P1, PT, RZ, UR9, PT, P1 ;  /* 0x00000009ff007c0c */ /* 0x000fe2000bf25310 */
[----:B------:R-:W1:Y:S01]  /*8160*/  S2UR UR11, SR_CTAID.Y ;  /* 0x00000000000b79c3 */ /* 0x000e620000002600 */
[----:B0-----:R-:W-:-:S05]  /*8170*/  I2FP.F32.U32 R3, UR6 ;  /* 0x0000000600037c45 */ /* 0x001fca0008201000 */
[----:B------:R-:W-:Y:S01]  /*8180*/  FMUL R12, R3, UR7 ;  /* 0x00000007030c7c20 */ /* 0x000fe20008400000 */
[----:B------:R-:W-:-:S05]  /*8190*/  IMAD.MOV.U32 R3, RZ, RZ, R17 ;  /* 0x000000ffff037224 */ /* 0x000fca00078e0011 */
[----:B------:R-:W-:Y:S05]  /*81a0*/  @!P1 BRA `(.L_x_176) ;  /* 0x0000000000289947 */ /* 0x000fea0003800000 */
[----:B------:R-:W-:Y:S02]  /*81b0*/  ULDC UR7, c[0x0][0x634] ;  /* 0x00018d0000077ab9 */ /* 0x000fe40000000800 */
[----:B------:R-:W-:-:S05]  /*81c0*/  IADD3 R7, P1, R16, UR7, RZ ;  /* 0x0000000710077c10 */ /* 0x000fca000ff3e0ff */
[----:B------:R-:W-:-:S04]  /*81d0*/  IMAD.X R11, RZ, RZ, R17, P1 ;  /* 0x000000ffff0b7224 */ /* 0x000fc800008e0611 */
[----:B------:R-:W-:-:S04]  /*81e0*/  IMAD.WIDE.U32 R4, R11, UR8, RZ ;  /* 0x000000080b047c25 */ /* 0x000fc8000f8e00ff */
[----:B------:R-:W-:-:S04]  /*81f0*/  IMAD.WIDE.U32 R4, P1, R7, UR9, R4 ;  /* 0x0000000907047c25 */ /* 0x000fc8000f820004 */
[----:B------:R-:W-:-:S04]  /*8200*/  IMAD.WIDE.U32 R6, R7, UR8, RZ ;  /* 0x0000000807067c25 */ /* 0x000fc8000f8e00ff */
[----:B------:R-:W-:Y:S01]  /*8210*/  IMAD.X R3, RZ, RZ, RZ, P1 ;  /* 0x000000ffff037224 */ /* 0x000fe200008e06ff */
[----:B------:R-:W-:Y:S01]  /*8220*/  IADD3 RZ, P1, R7, R4, RZ ;  /* 0x0000000407ff7210 */ /* 0x000fe20007f3e0ff */
[----:B------:R-:W-:-:S04]  /*8230*/  IMAD.MOV.U32 R2, RZ, RZ, R5 ;  /* 0x000000ffff027224 */ /* 0x000fc800078e0005 */
[----:B------:R-:W-:-:S08]  /*8240*/  IMAD.WIDE.U32.X R2, R11, UR9, R2, P1 ;  /* 0x000000090b027c25 */ /* 0x000fd000088e0402 */
.L_x_176:
[--C-:B------:R-:W-:Y:S01]  /*8250*/  SHF.R.U64 R19, R2, UR10, R3.reuse ;  /* 0x0000000a02137c19 */ /* 0x100fe20008001203 */
[----:B------:R-:W0:Y:S01]  /*8260*/  F2I.U32.TRUNC.NTZ R12, R12 ;  /* 0x0000000c000c7305 */ /* 0x000e22000020f000 */
[----:B------:R-:W-:Y:S01]  /*8270*/  SHF.R.U32.HI R2, RZ, UR10, R3 ;  /* 0x0000000aff027c19 */ /* 0x000fe20008011603 */
[----:B------:R-:W-:Y:S01]  /*8280*/  ULDC.64 UR8, c[0x0][0x620] ;  /* 0x0001880000087ab9 */ /* 0x000fe20000000a00 */
[----:B------:R-:W-:Y:S01]  /*8290*/  IADD3 R5, P1, RZ, -R19, RZ ;  /* 0x80000013ff057210 */ /* 0x000fe20007f3e0ff */
[----:B------:R-:W-:Y:S01]  /*82a0*/  ULDC.64 UR14, c[0x0][0x640] ;  /* 0x00019000000e7ab9 */ /* 0x000fe20000000a00 */
[----:B-1----:R-:W-:Y:S01]  /*82b0*/  I2FP.F32.U32 R4, UR11 ;  /* 0x0000000b00047c45 */ /* 0x002fe20008201000 */
[----:B------:R-:W1:Y:S01]  /*82c0*/  LDC R11, c[0x0][0x610] ;  /* 0x00018400ff0b7b82 */ /* 0x000e620000000800 */
[----:B------:R-:W-:Y:S01]  /*82d0*/  ULDC UR10, c[0x0][0x658] ;  /* 0x00019600000a7ab9 */ /* 0x000fe20000000800 */
[----:B------:R-:W-:Y:S01]  /*82e0*/  IMAD.X R2, RZ, RZ, ~R2, P1 ;  /* 0x000000ffff027224 */ /* 0x000fe200008e0e02 */
[----:B------:R-:W-:Y:S01]  /*82f0*/  ISETP.NE.U32.AND P1, PT, RZ, UR14, PT ;  /* 0x0000000eff007c0c */ /* 0x000fe2000bf25070 */
[----:B------:R-:W-:Y:S01]  /*8300*/  FMUL R6, R4, UR12 ;  /* 0x0000000c04067c20 */ /* 0x000fe20008400000 */
[----:B------:R-:W-:Y:S01]  /*8310*/  ULDC UR12, c[0x0][0x648] ;  /* 0x00019200000c7ab9 */ /* 0x000fe20000000800 */
[----:B------:R-:W-:Y:S01]  /*8320*/  IMAD R4, R2, UR8, RZ ;  /* 0x0000000802047c24 */ /* 0x000fe2000f8e02ff */
[----:B------:R-:W-:Y:S01]  /*8330*/  ISETP.NE.AND.EX P1, PT, RZ, UR15, PT, P1 ;  /* 0x0000000fff007c0c */ /* 0x000fe2000bf25310 */
[C---:B------:R-:W-:Y:S01]  /*8340*/  IMAD.WIDE.U32 R2, R5.reuse, UR8, R16 ;  /* 0x0000000805027c25 */ /* 0x040fe2000f8e0010 */
[----:B0-----:R-:W-:Y:S01]  /*8350*/  R2UR UR7, R12 ;  /* 0x000000000c0772ca */ /* 0x001fe200000e0000 */
[----:B------:R-:W0:Y:S01]  /*8360*/  F2I.U32.TRUNC.NTZ R6, R6 ;  /* 0x0000000600067305 */ /* 0x000e22000020f000 */
[----:B------:R-:W-:Y:S01]  /*8370*/  ULDC UR8, c[0x0][0x618] ;  /* 0x0001860000087ab9 */ /* 0x000fe20000000800 */
[----:B------:R-:W-:-:S04]  /*8380*/  IMAD R5, R5, UR9, R4 ;  /* 0x0000000905057c24 */ /* 0x000fc8000f8e0204 */
[----:B------:R-:W-:-:S05]  /*8390*/  IMAD.IADD R3, R3, 0x1, R5 ;  /* 0x0000000103037824 */ /* 0x000fca00078e0205 */
[--C-:B------:R-:W-:Y:S02]  /*83a0*/  SHF.R.U64 R12, R2, UR8, R3.reuse ;  /* 0x00000008020c7c19 */ /* 0x100fe40008001203 */
[----:B------:R-:W-:Y:S01]  /*83b0*/  SHF.R.U32.HI R3, RZ, UR8, R3 ;  /* 0x00000008ff037c19 */ /* 0x000fe20008011603 */
[----:B------:R-:W-:Y:S01]  /*83c0*/  ULDC UR8, c[0x0][0x608] ;  /* 0x0001820000087ab9 */ /* 0x000fe20000000800 */
[----:B0-----:R-:W-:Y:S02]  /*83d0*/  R2UR UR9, R6 ;  /* 0x00000000060972ca */ /* 0x001fe400000e0000 */
[--C-:B------:R-:W-:Y:S02]  /*83e0*/  SHF.R.U64 R14, R12, UR8, R3.reuse ;  /* 0x000000080c0e7c19 */ /* 0x100fe40008001203 */
[----:B------:R-:W-:Y:S01]  /*83f0*/  SHF.R.U32.HI R3, RZ, UR8, R3 ;  /* 0x00000008ff037c19 */ /* 0x000fe20008011603 */
[----:B------:R-:W-:-:S03]  /*8400*/  UIADD3 UR8, -UR7, URZ, URZ ;  /* 0x0000003f07087290 */ /* 0x000fc6000fffe13f */
[--C-:B------:R-:W-:Y:S01]  /*8410*/  SHF.R.U64 R18, R14, UR10, R3.reuse ;  /* 0x0000000a0e127c19 */ /* 0x100fe20008001203 */
[----:B------:R-:W-:Y:S01]  /*8420*/  ULDC UR7, c[0x0][0x144] ;  /* 0x0000510000077ab9 */ /* 0x000fe20000000800 */
[----:B------:R-:W-:-:S03]  /*8430*/  SHF.R.U32.HI R3, RZ, UR10, R3 ;  /* 0x0000000aff037c19 */ /* 0x000fc60008011603 */
[----:B------:R-:W-:Y:S01]  /*8440*/  IMAD.MOV.U32 R2, RZ, RZ, R18 ;  /* 0x000000ffff027224 */ /* 0x000fe200078e0012 */
[----:B------:R-:W-:Y:S06]  /*8450*/  @!P1 BRA `(.L_x_177) ;  /* 0x0000000000289947 */ /* 0x000fec0003800000 */
        /* <DEDUP_REMOVED lines=10> */
.L_x_177:
[----:B------:R-:W-:Y:S01]  /*8500*/  UISETP.NE.AND UP0, UPT, UR61, URZ, UPT ;  /* 0x0000003f3d00728c */ /* 0x000fe2000bf05270 */
[----:B------:R-:W-:Y:S01]  /*8510*/  R2UR UR10, R10 ;  /* 0x000000000a0a72ca */ /* 0x000fe200000e0000 */
[----:B------:R-:W-:Y:S01]  /*8520*/  UIADD3 UR9, -UR9, URZ, URZ ;  /* 0x0000003f09097290 */ /* 0x000fe2000fffe13f */
[----:B------:R-:W-:Y:S01]  /*8530*/  SHF.R.U64 R3, R2, UR12, R3 ;  /* 0x0000000c02037c19 */ /* 0x000fe20008001203 */
[----:B------:R-:W-:Y:S01]  /*8540*/  UIMAD UR6, UR7, UR8, UR6 ;  /* 0x00000008070672a4 */ /* 0x000fe2000f8e0206 */
[----:B------:R-:W-:Y:S02]  /*8550*/  LOP3.LUT R2, R14, UR53, RZ, 0xc0, !PT ;  /* 0x000000350e027c12 */ /* 0x000fe4000f8ec0ff */
[----:B------:R-:W-:Y:S01]  /*8560*/  ULDC UR7, c[0x0][0x148] ;  /* 0x0000520000077ab9 */ /* 0x000fe20000000800 */
[----:B------:R-:W-:Y:S01]  /*8570*/  IMAD.MOV R5, RZ, RZ, -R3 ;  /* 0x000000ffff057224 */ /* 0x000fe200078e0a03 */
[----:B------:R-:W-:Y:S01]  /*8580*/  PLOP3.LUT P1, PT, PT, PT, UP0, 0x80, 0x0 ;  /* 0x000000000000781c */ /* 0x000fe20003f2f008 */
[----:B------:R-:W-:Y:S01]  /*8590*/  IMAD R4, R3, UR45, R2 ;  /* 0x0000002d03047c24 */ /* 0x000fe2000f8e0202 */
[----:B------:R-:W-:-:S03]  /*85a0*/  @UP0 UIMAD UR6, UR7, UR9, UR11 ;  /* 0x00000009070602a4 */ /* 0x000fc6000f8e020b */
[----:B------:R-:W-:Y:S01]  /*85b0*/  ULDC UR7, c[0x0][0x638] ;  /* 0x00018e0000077ab9 */ /* 0x000fe20000000800 */
[----:B------:R-:W-:Y:S01]  /*85c0*/  LOP3.LUT R3, R12, UR10, RZ, 0xc0, !PT ;  /* 0x0000000a0c037c12 */ /* 0x000fe2000f8ec0ff */
[----:B------:R-:W-:Y:S02]  /*85d0*/  IMAD R2, R5, UR7, R18 ;  /* 0x0000000705027c24 */ /* 0x000fe4000f8e0212 */
[----:B-1----:R-:W-:Y:S01]  /*85e0*/  IMAD R11, R4, R11, UR6 ;  /* 0x00000006040b7e24 */ /* 0x002fe2000f8e020b */
[----:B------:R-:W-:Y:S01]  /*85f0*/  ULDC UR6, c[0x0][0x600] ;  /* 0x0001800000067ab9 */ /* 0x000fe20000000800 */
[----:B------:R-:W-:Y:S02]  /*8600*/  IMAD.MOV.U32 R4, RZ, RZ, 0x1 ;  /* 0x00000001ff047424 */ /* 0x000fe400078e00ff */
[----:B------:R-:W-:-:S03]  /*8610*/  IMAD R18, R2, UR6, R3 ;  /* 0x0000000602127c24 */ /* 0x000fc6000f8e0203 */
[----:B------:R-:W-:Y:S02]  /*8620*/  PRMT R3, R4, 0x7610, R3 ;  /* 0x0000761004037816 */ /* 0x000fe40000000003 */
[----:B------:R-:W-:Y:S02]  /*8630*/  SEL R2, R18, R11, !P1 ;  /* 0x0000000b12027207 */ /* 0x000fe40004800000 */
[----:B------:R-:W-:-:S07]  /*8640*/  SEL R18, R11, R18, !P1 ;  /* 0x000000120b127207 */ /* 0x000fce0004800000 */
.L_x_175:
[----:B------:R-:W-:Y:S05]  /*8650*/  BSYNC B1 ;  /* 0x0000000000017941 */ /* 0x000fea0003800000 */
.L_x_174:
[----:B------:R-:W-:-:S13]  /*8660*/  LOP3.LUT P1, RZ, R3, 0xff, RZ, 0xc0, !PT ;  /* 0x000000ff03ff7812 */ /* 0x000fda000782c0ff */
[----:B------:R-:W-:Y:S05]  /*8670*/  @P1 BRA `(.L_x_178) ;  /* 0xfffffff000901947 */ /* 0x000fea000383ffff */
[----:B------:R-:W-:Y:S05]  /*8680*/  BSYNC B0 ;  /* 0x0000000000007941 */ /* 0x000fea0003800000 */
.L_x_166:
[----:B------:R-:W-:-:S03]  /*8690*/  UMOV UR6, 0xffffffff ;  /* 0xffffffff00067882 */ /* 0x000fc60000000000 */
[----:B------:R-:W-:Y:S05]  /*86a0*/  BRA.DIV UR6, `(.L_x_179) ;  /* 0x0000000206fc7947 */ /* 0x000fea000b800000 */
[----:B------:R-:W-:-:S13]  /*86b0*/  ELECT P6, URZ, PT ;  /* 0x00000000003f782f */ /* 0x000fda00038c0000 */
.L_x_193:
[----:B------:R-:W-:Y:S04]  /*86c0*/  BSSY B0, `(.L_x_180) ;  /* 0x000001a000007945 */ /* 0x000fe80003800000 */
[----:B------:R-:W-:Y:S05]  /*86d0*/  @!P6 BRA `(.L_x_181) ;  /* 0x000000000060e947 */ /* 0x000fea0003800000 */
[----:B------:R-:W-:-:S04]  /*86e0*/  ULOP3.LUT UR6, UR38, 0x2, URZ, 0xfc, !UPT ;  /* 0x0000000226067892 */ /* 0x000fc8000f8efc3f */
[----:B------:R-:W-:-:S06]  /*86f0*/  UISETP.NE.AND UP0, UPT, UR6, 0x3, UPT ;  /* 0x000000030600788c */ /* 0x000fcc000bf05270 */
[----:B------:R-:W-:-:S13]  /*8700*/  PLOP3.LUT P0, PT, PT, PT, UP0, 0x80, 0x0 ;  /* 0x000000000000781c */ /* 0x000fda0003f0f008 */
[----:B------:R-:W-:Y:S05]  /*8710*/  @!P0 BRA `(.L_x_182) ;  /* 0x0000000000048947 */ /* 0x000fea0003800000 */
[----:B------:R-:W-:Y:S01]  /*8720*/  BPT.TRAP 0x1 ;  /* 0x000000040000795c */ /* 0x000fe20000300000 */
.L_x_182:
[----:B------:R-:W0:Y:S01]  /*8730*/  S2R R3, SR_CgaCtaId ;  /* 0x0000000000037919 */ /* 0x000e220000008800 */
[----:B------:R-:W-:-:S04]  /*8740*/  MOV R2, 0x400 ;  /* 0x0000040000027802 */ /* 0x000fc80000000f00 */
[----:B0-----:R-:W-:Y:S02]  /*8750*/  LEA R3, R3, R2, 0x18 ;  /* 0x0000000203037211 */ /* 0x001fe400078ec0ff */
[----:B------:R-:W-:-:S03]  /*8760*/  SHF.L.U32 R2, R0, 0x1f, RZ ;  /* 0x0000001f00027819 */ /* 0x000fc600000006ff */
[----:B------:R-:W-:-:S04]  /*8770*/  VIADD R3, R3, 0x10 ;  /* 0x0000001003037836 */ /* 0x000fc80000000000 */
[C---:B------:R-:W-:Y:S02]  /*8780*/  IMAD R7, R8.reuse, 0x8, R3 ;  /* 0x0000000808077824 */ /* 0x040fe400078e0203 */
[----:B------:R-:W-:Y:S02]  /*8790*/  VIADD R8, R8, 0x1 ;  /* 0x0000000108087836 */ /* 0x000fe40000000000 */
[----:B------:R-:W0:Y:S03]  /*87a0*/  SYNCS.PHASECHK.TRANS64.TRYWAIT P0, [R7+URZ], R2 ;  /* 0x00000002070075a7 */ /* 0x000e26000800017f */
[----:B------:R-:W-:-:S04]  /*87b0*/  ISETP.NE.AND P1, PT, R8, 0x2, PT ;  /* 0x000000020800780c */ /* 0x000fc80003f25270 */
[----:B------:R-:W-:Y:S02]  /*87c0*/  SEL R5, RZ, 0x1, P1 ;  /* 0x00000001ff057807 */ /* 0x000fe40000800000 */
[----:B------:R-:W-:Y:S02]  /*87d0*/  SEL R8, R8, RZ, P1 ;  /* 0x000000ff08087207 */ /* 0x000fe40000800000 */
[----:B------:R-:W-:Y:S01]  /*87e0*/  LOP3.LUT R0, R0, R5, RZ, 0x3c, !PT ;  /* 0x0000000500007212 */ /* 0x000fe200078e3cff */
[----:B0-----:R-:W-:Y:S06]  /*87f0*/  @!P0 BRA `(.L_x_183) ;  /* 0x0000000000c88947 */ /* 0x001fec0003800000 */
.L_x_194:
[----:B------:R-:W-:Y:S01]  /*8800*/  IMAD R3, R8, 0x8, R3 ;  /* 0x0000000808037824 */ /* 0x000fe200078e0203 */
[----:B------:R-:W-:-:S07]  /*8810*/  SHF.L.U32 R0, R0, 0x1f, RZ ;  /* 0x0000001f00007819 */ /* 0x000fce00000006ff */
.L_x_184:
[----:B-1----:R1:W3:Y:S02]  /*8820*/  SYNCS.PHASECHK.TRANS64.TRYWAIT P0, [R3+URZ], R0 ;  /* 0x00000000030075a7 */ /* 0x0022e4000800017f */
[----:B---3--:R-:W-:Y:S05]  /*8830*/  @!P0 NANOSLEEP.SYNCS 0x989680 ;  /* 0x009896800000895d */ /* 0x008fea0003900000 */
[----:B------:R-:W3:Y:S02]  /*8840*/  @!P0 SYNCS.PHASECHK.TRANS64 P0, [R3+URZ], R0 ;  /* 0x00000000030085a7 */ /* 0x000ee4000800007f */
[----:B---3--:R-:W-:Y:S05]  /*8850*/  @!P0 BRA `(.L_x_184) ;  /* 0xfffffffc00f08947 */ /* 0x008fea000383ffff */
.L_x_181:
[----:B------:R-:W-:Y:S05]  /*8860*/  BSYNC B0 ;  /* 0x0000000000007941 */ /* 0x000fea0003800000 */
.L_x_180:
[----:B------:R-:W-:Y:S05]  /*8870*/  EXIT ;  /* 0x000000000000794d */ /* 0x000fea0003800000 */
.L_x_18:
[----:B0-----:R0:W1:Y:S02]  /*8880*/  SYNCS.PHASECHK.TRANS64.TRYWAIT P0, [R98+URZ+-0x8], R3 ;  /* 0xfffff803620075a7 */ /* 0x001064000800017f */
[----:B-1----:R-:W-:Y:S05]  /*8890*/  @!P0 NANOSLEEP.SYNCS 0x989680 ;  /* 0x009896800000895d */ /* 0x002fea0003900000 */
[----:B------:R-:W1:Y:S02]  /*88a0*/  @!P0 SYNCS.PHASECHK.TRANS64 P0, [R98+URZ+-0x8], R3 ;  /* 0xfffff803620085a7 */ /* 0x000e64000800007f */
[----:B-1----:R-:W-:Y:S05]  /*88b0*/  @!P0 BRA `(.L_x_18) ;  /* 0xfffffffc00f08947 */ /* 0x002fea000383ffff */
[----:B------:R-:W-:Y:S05]  /*88c0*/  BRA `(.L_x_185) ;  /* 0xffffff8c00f47947 */ /* 0x000fea000383ffff */
.L_x_23:
[----:B-1----:R1:W2:Y:S02]  /*88d0*/  SYNCS.PHASECHK.TRANS64.TRYWAIT P1, [R3+URZ], R0 ;  /* 0x00000000030075a7 */ /* 0x0022a4000802017f */
[----:B--2---:R-:W-:Y:S05]  /*88e0*/  @!P1 NANOSLEEP.SYNCS 0x989680 ;  /* 0x009896800000995d */ /* 0x004fea0003900000 */
[----:B------:R-:W2:Y:S02]  /*88f0*/  @!P1 SYNCS.PHASECHK.TRANS64 P1, [R3+URZ], R0 ;  /* 0x00000000030095a7 */ /* 0x000ea4000802007f */
[----:B--2---:R-:W-:Y:S05]  /*8900*/  @!P1 BRA `(.L_x_23) ;  /* 0xfffffffc00f09947 */ /* 0x004fea000383ffff */
[----:B------:R-:W-:Y:S05]  /*8910*/  BRA `(.L_x_22) ;  /* 0xffffff90006c7947 */ /* 0x000fea000383ffff */
.L_x_28:
[----:B-1----:R-:W-:-:S04]  /*8920*/  IMAD.U32 R5, RZ, RZ, UR7 ;  /* 0x00000007ff057e24 */ /* 0x002fc8000f8e00ff */
[----:B------:R1:W2:Y:S03]  /*8930*/  SYNCS.PHASECHK.TRANS64.TRYWAIT P1, [R5+URZ], R4 ;  /* 0x00000004050075a7 */ /* 0x0002a6000802017f */
[----:B--2---:R-:W-:Y:S05]  /*8940*/  @!P1 NANOSLEEP.SYNCS 0x989680 ;  /* 0x009896800000995d */ /* 0x004fea0003900000 */
[----:B------:R-:W2:Y:S02]  /*8950*/  @!P1 SYNCS.PHASECHK.TRANS64 P1, [R5+URZ], R4 ;  /* 0x00000004050095a7 */ /* 0x000ea4000802007f */
[----:B--2---:R-:W-:Y:S05]  /*8960*/  @!P1 BRA `(.L_x_28) ;  /* 0xfffffffc00ec9947 */ /* 0x004fea000383ffff */
[----:B------:R-:W-:Y:S05]  /*8970*/  BRA `(.L_x_27) ;  /* 0xffffff98008c7947 */ /* 0x000fea000383ffff */
.L_x_34:
[----:B0-----:R0:W1:Y:S02]  /*8980*/  SYNCS.PHASECHK.TRANS64.TRYWAIT P0, [R98+URZ+0x8], R3 ;  /* 0x00000803620075a7 */ /* 0x001064000800017f */
[----:B-1----:R-:W-:Y:S05]  /*8990*/  @!P0 NANOSLEEP.SYNCS 0x989680 ;  /* 0x009896800000895d */ /* 0x002fea0003900000 */
[----:B------:R-:W1:Y:S02]  /*89a0*/  @!P0 SYNCS.PHASECHK.TRANS64 P0, [R98+URZ+0x8], R3 ;  /* 0x00000803620085a7 */ /* 0x000e64000800007f */
[----:B-1----:R-:W-:Y:S05]  /*89b0*/  @!P0 BRA `(.L_x_34) ;  /* 0xfffffffc00f08947 */ /* 0x002fea000383ffff */
[----:B------:R-:W-:Y:S05]  /*89c0*/  BRA `(.L_x_186) ;  /* 0xffffffa000f87947 */ /* 0x000fea000383ffff */
.L_x_167:
[----:B------:R-:W-:Y:S01]  /*89d0*/  BSSY B1, `(.L_x_187) ;  /* 0x0000006000017945 */ /* 0x000fe20003800000 */
[----:B------:R-:W-:-:S07]  /*89e0*/  IMAD.MOV.U32 R15, RZ, RZ, -0x1 ;  /* 0xffffffffff0f7424 */ /* 0x000fce00078e00ff */
[----:B--2--5:R-:W-:Y:S05]  /*89f0*/  WARPSYNC.COLLECTIVE R15, `(.L_x_188) ;  /* 0x000000000f0c7348 */ /* 0x024fea0003c00000 */
[----:B------:R-:W-:Y:S02]  /*8a00*/  ELECT P6, UR62, PT ;  /* 0x00000000003e782f */ /* 0x000fe400038c0000 */
[----:B------:R-:W-:Y:S01]  /*8a10*/  MOV R14, UR62 ;  /* 0x0000003e000e7c02 */ /* 0x000fe20008000f00 */
[----:B--2--5:R-:W-:Y:S10]  /*8a20*/  ENDCOLLECTIVE ;  /* 0x000000000000791b */ /* 0x024ff40003800000 */
.L_x_188:
[----:B------:R-:W-:Y:S05]  /*8a30*/  BSYNC B1 ;  /* 0x0000000000017941 */ /* 0x000fea0003800000 */
.L_x_187:
[----:B------:R-:W-:Y:S05]  /*8a40*/  BRA `(.L_x_189) ;  /* 0xffffffec00a87947 */ /* 0x000fea000383ffff */
.L_x_170:
[----:B-1----:R1:W3:Y:S02]  /*8a50*/  SYNCS.PHASECHK.TRANS64.TRYWAIT P1, [R7+URZ+0x10], R4 ;  /* 0x00001004070075a7 */ /* 0x0022e4000802017f */
[----:B---3--:R-:W-:Y:S05]  /*8a60*/  @!P1 NANOSLEEP.SYNCS 0x989680 ;  /* 0x009896800000995d */ /* 0x008fea0003900000 */
[----:B------:R-:W3:Y:S02]  /*8a70*/  @!P1 SYNCS.PHASECHK.TRANS64 P1, [R7+URZ+0x10], R4 ;  /* 0x00001004070095a7 */ /* 0x000ee4000802007f */
[----:B---3--:R-:W-:Y:S05]  /*8a80*/  @!P1 BRA `(.L_x_170) ;  /* 0xfffffffc00f09947 */ /* 0x008fea000383ffff */
[----:B------:R-:W-:Y:S05]  /*8a90*/  BRA `(.L_x_190) ;  /* 0xffffffec00e07947 */ /* 0x000fea000383ffff */
.L_x_179:
[----:B------:R-:W-:Y:S01]  /*8aa0*/  BSSY B0, `(.L_x_191) ;  /* 0x0000006000007945 */ /* 0x000fe20003800000 */
[----:B------:R-:W-:-:S07]  /*8ab0*/  IMAD.MOV.U32 R15, RZ, RZ, -0x1 ;  /* 0xffffffffff0f7424 */ /* 0x000fce00078e00ff */
[----:B--2--5:R-:W-:Y:S05]  /*8ac0*/  WARPSYNC.COLLECTIVE R15, `(.L_x_192) ;  /* 0x000000000f0c7348 */ /* 0x024fea0003c00000 */
[----:B------:R-:W-:Y:S02]  /*8ad0*/  ELECT P6, UR62, PT ;  /* 0x00000000003e782f */ /* 0x000fe400038c0000 */
[----:B------:R-:W-:Y:S01]  /*8ae0*/  MOV R14, UR62 ;  /* 0x0000003e000e7c02 */ /* 0x000fe20008000f00 */
[----:B--2--5:R-:W-:Y:S10]  /*8af0*/  ENDCOLLECTIVE ;  /* 0x000000000000791b */ /* 0x024ff40003800000 */
.L_x_192:
[----:B------:R-:W-:Y:S05]  /*8b00*/  BSYNC B0 ;  /* 0x0000000000007941 */ /* 0x000fea0003800000 */
.L_x_191:
[----:B------:R-:W-:Y:S05]  /*8b10*/  BRA `(.L_x_193) ;  /* 0xfffffff800e87947 */ /* 0x000fea000383ffff */
.L_x_183:
[----:B0-----:R0:W1:Y:S02]  /*8b20*/  SYNCS.PHASECHK.TRANS64.TRYWAIT P0, [R7+URZ], R2 ;  /* 0x00000002070075a7 */ /* 0x001064000800017f */
[----:B-1----:R-:W-:Y:S05]  /*8b30*/  @!P0 NANOSLEEP.SYNCS 0x989680 ;  /* 0x009896800000895d */ /* 0x002fea0003900000 */
[----:B------:R-:W1:Y:S02]  /*8b40*/  @!P0 SYNCS.PHASECHK.TRANS64 P0, [R7+URZ], R2 ;  /* 0x00000002070085a7 */ /* 0x000e64000800007f */
[----:B-1----:R-:W-:Y:S05]  /*8b50*/  @!P0 BRA `(.L_x_183) ;  /* 0xfffffffc00f08947 */ /* 0x002fea000383ffff */
[----:B------:R-:W-:Y:S05]  /*8b60*/  BRA `(.L_x_194) ;  /* 0xfffffffc00247947 */ /* 0x000fea000383ffff */
.L_x_195:
[----:B------:R-:W-:-:S00]  /*8b70*/  BRA `(.L_x_195) ;  /* 0xfffffffc00fc7947 */ /* 0x000fc0000383ffff */
[----:B------:R-:W-:-:S00]  /*8b80*/  NOP ;  /* 0x0000000000007918 */ /* 0x000fc00000000000 */
[----:B------:R-:W-:-:S00]  /*8b90*/  NOP ;  /* 0x0000000000007918 */ /* 0x000fc00000000000 */
[----:B------:R-:W-:-:S00]  /*8ba0*/  NOP ;  /* 0x0000000000007918 */ /* 0x000fc00000000000 */
[----:B------:R-:W-:-:S00]  /*8bb0*/  NOP ;  /* 0x0000000000007918 */ /* 0x000fc00000000000 */
[----:B------:R-:W-:-:S00]  /*8bc0*/  NOP ;  /* 0x0000000000007918 */ /* 0x000fc00000000000 */
[----:B------:R-:W-:-:S00]  /*8bd0*/  NOP ;  /* 0x0000000000007918 */ /* 0x000fc00000000000 */
[----:B------:R-:W-:-:S00]  /*8be0*/  NOP ;  /* 0x0000000000007918 */ /* 0x000fc00000000000 */
[----:B------:R-:W-:-:S00]  /*8bf0*/  NOP ;  /* 0x0000000000007918 */ /* 0x000fc00000000000 */
.L_x_196:


//--------------------- .nv.global.init           --------------------------
	.section	.nv.global.init,"aw",@progbits
.nv.global.init:
	.type		$str$22,@object
	.size		$str$22,($str$23 - $str$22)
$str$22:
        /*0000*/ 	.byte	0x6b, 0x5f, 0x74, 0x69, 0x6c, 0x65, 0x5f, 0x63, 0x6f, 0x75, 0x6e, 0x74, 0x20, 0x3e, 0x3d, 0x20
        /*0010*/ 	.byte	0x31, 0x00
	.type		$str$23,@object
	.size		$str$23,(__unnamed_1 - $str$23)
$str$23:
        /*0012*/ 	.byte	0x2f, 0x74, 0x6d, 0x70, 0x2f, 0x63, 0x75, 0x74, 0x6c, 0x61, 0x73, 0x73, 0x5f, 0x73, 0x77, 0x65
        /*0022*/ 	.byte	0x65, 0x70, 0x5f, 0x73, 0x72, 0x63, 0x2f, 0x69, 0x6e, 0x63, 0x6c, 0x75, 0x64, 0x65, 0x2f, 0x63
        /*0032*/ 	.byte	0x75, 0x74, 0x6c, 0x61, 0x73, 0x73, 0x2f, 0x67, 0x65, 0x6d, 0x6d, 0x2f, 0x63, 0x6f, 0x6c, 0x6c
        /*0042*/ 	.byte	0x65, 0x63, 0x74, 0x69, 0x76, 0x65, 0x2f, 0x73, 0x6d, 0x39, 0x30, 0x5f, 0x6d, 0x6d, 0x61, 0x5f
        /*0052*/ 	.byte	0x74, 0x6d, 0x61, 0x5f, 0x67, 0x6d, 0x6d, 0x61, 0x5f, 0x73, 0x73, 0x5f, 0x77, 0x61, 0x72, 0x70
        /*0062*/ 	.byte	0x73, 0x70, 0x65, 0x63, 0x69, 0x61, 0x6c, 0x69, 0x7a, 0x65, 0x64, 0x2e, 0x68, 0x70, 0x70, 0x00
	.type		__unnamed_1,@object
	.size		__unnamed_1,(.L_0 - __unnamed_1)
__unnamed_1:
        /*0072*/ 	.byte	0x76, 0x6f, 0x69, 0x64, 0x20, 0x63, 0x75, 0x74, 0x6c, 0x61, 0x73, 0x73, 0x3a, 0x3a, 0x67, 0x65
        /* <DEDUP_REMOVED lines=178> */
.L_0:


//--------------------- .nv.shared._ZN7cutlass13device_kernelINS_4gemm6kernel13GemmUniversalIN4cute5tupleIJiiiiEEENS1_10collective13CollectiveMmaINS1_34MainloopSm90TmaGmmaWarpSpecializedILi2ENS5_IJNS4_1CILi4EEENSA_ILi2EEENSA_ILi1EEEEEENS1_32KernelTmaWarpSpecializedPingpongEEENS5_IJNSA_ILi64EEENSA_ILi128EEESI_EEENS_10tfloat32_tENS5_IJlSD_lEEESK_SL_NS4_8TiledMMAINS4_8MMA_AtomIJNS4_4SM904GMMA30MMA_64x128x8_F32TF32TF32_SS_TNILNSP_7ScaleInE1ELSR_1EEEEEENS4_6LayoutINS5_IJSD_SD_SD_EEENS5_IJNSA_ILi0EEESW_SW_EEEEENS5_IJNS4_10UnderscoreESZ_SZ_EEEEENS4_23SM90_TMA_LOAD_MULTICASTENS4_14ComposedLayoutINS4_7SwizzleILi3ELi4ELi3EEENS4_18smem_ptr_flag_bitsILi32EEENSU_INS5_IJNSA_ILi8EEENSA_ILi32EEEEEENS5_IJS19_SD_EEEEEEEvNS4_8identityES12_S1D_vS1E_EENS_8epilogue10collective6detail29Sm90TmaWarpSpecializedAdapterINS1H_15DefaultEpilogueISK_SL_SL_NS1G_6thread17LinearCombinationISK_Li1EffLNS1L_9ScaleType4KindE0ELNS_15FloatRoundStyleE2ESK_EENS1_15EpilogueDefaultEEEEEvvEEEEvNT_6ParamsE --------------------------
	.section	.nv.shared._ZN7cutlass13device_kernelINS_4gemm6kernel13GemmUniversalIN4cute5tupleIJiiiiEEENS1_10collective13CollectiveMmaINS1_34MainloopSm90TmaGmmaWarpSpecializedILi2ENS5_IJNS4_1CILi4EEENSA_ILi2EEENSA_ILi1EEEEEENS1_32KernelTmaWarpSpecializedPingpongEEENS5_IJNSA_ILi64EEENSA_ILi128EEESI_EEENS_10tfloat32_tENS5_IJlSD_lEEESK_SL_NS4_8TiledMMAINS4_8MMA_AtomIJNS4_4SM904GMMA30MMA_64x128x8_F32TF32TF32_SS_TNILNSP_7ScaleInE1ELSR_1EEEEEENS4_6LayoutINS5_IJSD_SD_SD_EEENS5_IJNSA_ILi0EEESW_SW_EEEEENS5_IJNS4_10UnderscoreESZ_SZ_EEEEENS4_23SM90_TMA_LOAD_MULTICASTENS4_14ComposedLayoutINS4_7SwizzleILi3ELi4ELi3EEENS4_18smem_ptr_flag_bitsILi32EEENSU_INS5_IJNSA_ILi8EEENSA_ILi32EEEEEENS5_IJS19_SD_EEEEEEEvNS4_8identityES12_S1D_vS1E_EENS_8epilogue10collective6detail29Sm90TmaWarpSpecializedAdapterINS1H_15DefaultEpilogueISK_SL_SL_NS1G_6thread17LinearCombinationISK_Li1EffLNS1L_9ScaleType4KindE0ELNS_15FloatRoundStyleE2ESK_EENS1_15EpilogueDefaultEEEEEvvEEEEvNT_6ParamsE,"aw",@nobits
	.sectionflags	@""
	.align	16
	.zero		1024


//--------------------- .nv.shared.reserved.0     --------------------------
	.section	.nv.shared.reserved.0,"aw",@nobits
	.weak		__nv_reservedSMEM_offset_0_alias
	.size		__nv_reservedSMEM_offset_0_alias, 0, 0
	.other		__nv_reservedSMEM_offset_0_alias,@"STO_CUDA_RESERVED_SHARED STV_DEFAULT"
__nv_reservedSMEM_offset_0_alias:
	.zero		0


//--------------------- .nv.global                --------------------------
	.section	.nv.global,"aw",@nobits
.nv.global:
	.type		_ZN40_INTERNAL_8f841a76_4_k_cu_0aa10109_197964cute1_E,@object
	.size		_ZN40_INTERNAL_8f841a76_4_k_cu_0aa10109_197964cute1_E,(_ZN40_INTERNAL_8f841a76_4_k_cu_0aa10109_197964cuda3std3__45__cpo6cbeginE - _ZN40_INTERNAL_8f841a76_4_k_cu_0aa10109_197964cute1_E)
_ZN40_INTERNAL_8f841a76_4_k_cu_0aa10109_197964cute1_E:
	.zero		1
	.type		_ZN40_INTERNAL_8f841a76_4_k_cu_0aa10109_197964cuda3std3__45__cpo6cbeginE,@object
	.size		_ZN40_INTERNAL_8f841a76_4_k_cu_0aa10109_197964cuda3std3__45__cpo6cbeginE,(_ZN40_INTERNAL_8f841a76_4_k_cu_0aa10109_197964cuda3std3__48in_placeE - _ZN40_INTERNAL_8f841a76_4_k_cu_0aa10109_197964cuda3std3__45__cpo6cbeginE)
_ZN40_INTERNAL_8f841a76_4_k_cu_0aa10109_197964cuda3std3__45__cpo6cbeginE:
	.zero		1
	.type		_ZN40_INTERNAL_8f841a76_4_k_cu_0aa10109_197964cuda3std3__48in_placeE,@object
	.size		_ZN40_INTERNAL_8f841a76_4_k_cu_0aa10109_197964cuda3std3__48in_placeE,(_ZN40_INTERNAL_8f841a76_4_k_cu_0aa10109_197964cuda3std6ranges3__45__cpo9iter_moveE - _ZN40_INTERNAL_8f841a76_4_k_cu_0aa10109_197964cuda3std3__48in_placeE)
_ZN40_INTERNAL_8f841a76_4_k_cu_0aa10109_197964cuda3std3__48in_placeE:
	.zero		1
	.type		_ZN40_INTERNAL_8f841a76_4_k_cu_0aa10109_197964cuda3std6ranges3__45__cpo9iter_moveE,@object
	.size		_ZN40_INTERNAL_8f841a76_4_k_cu_0aa10109_197964cuda3std6ranges3__45__cpo9iter_moveE,(_ZN40_INTERNAL_8f841a76_4_k_cu_0aa10109_197964cuda3std3__45__cpo5beginE - _ZN40_INTERNAL_8f841a76_4_k_cu_0aa10109_197964cuda3std6ranges3__45__cpo9iter_moveE)
_ZN40_INTERNAL_8f841a76_4_k_cu_0aa10109_197964cuda3std6ranges3__45__cpo9iter_moveE:
	.zero		1
	.type		_ZN40_INTERNAL_8f841a76_4_k_cu_0aa10109_197964cuda3std3__45__cpo5beginE,@object
	.size		_ZN40_INTERNAL_8f841a76_4_k_cu_0aa10109_197964cuda3std3__45__cpo5beginE,(_ZN40_INTERNAL_8f841a76_4_k_cu_0aa10109_197964cuda3std3__442_GLOBAL__N__8f841a76_4_k_cu_0aa10109_197966ignoreE - _ZN40_INTERNAL_8f841a76_4_k_cu_0aa10109_197964cuda3std3__45__cpo5beginE)
_ZN40_INTERNAL_8f841a76_4_k_cu_0aa10109_197964cuda3std3__45__cpo5beginE:
	.zero		1
	.type		_ZN40_INTERNAL_8f841a76_4_k_cu_0aa10109_197964cuda3std3__442_GLOBAL__N__8f841a76_4_k_cu_0aa10109_197966ignoreE,@object
	.size		_ZN40_INTERNAL_8f841a76_4_k_cu_0aa10109_197964cuda3std3__442_GLOBAL__N__8f841a76_4_k_cu_0aa10109_197966ignoreE,(_ZN40_INTERNAL_8f841a76_4_k_cu_0aa10109_197964cute7productE - _ZN40_INTERNAL_8f841a76_4_k_cu_0aa10109_197964cuda3std3__442_GLOBAL__N__8f841a76_4_k_cu_0aa10109_197966ignoreE)
_ZN40_INTERNAL_8f841a76_4_k_cu_0aa10109_197964cuda3std3__442_GLOBAL__N__8f841a76_4_k_cu_0aa10109_197966ignoreE:
	.zero		1
	.type		_ZN40_INTERNAL_8f841a76_4_k_cu_0aa10109_197964cute7productE,@object
	.size		_ZN40_INTERNAL_8f841a76_4_k_cu_0aa10109_197964cute7productE,(_ZN40_INTERNAL_8f841a76_4_k_cu_0aa10109_197964cuda3std3__45__cpo3endE - _ZN40_INTERNAL_8f841a76_4_k_cu_0aa10109_197964cute7productE)
_ZN40_INTERNAL_8f841a76_4_k_cu_0aa10109_197964cute7productE:
	.zero		1
	.type		_ZN40_INTERNAL_8f841a76_4_k_cu_0aa10109_197964cuda3std3__45__cpo3endE,@object
	.size		_ZN40_INTERNAL_8f841a76_4_k_cu_0aa10109_197964cuda3std3__45__cpo3endE,(_ZN40_INTERNAL_8f841a76_4_k_cu_0aa10109_197964cuda3std3__419piecewise_constructE - _ZN40_INTERNAL_8f841a76_4_k_cu_0aa10109_197964cuda3std3__45__cpo3endE)
_ZN40_INTERNAL_8f841a76_4_k_cu_0aa10109_197964cuda3std3__45__cpo3endE:
	.zero		1
	.type		_ZN40_INTERNAL_8f841a76_4_k_cu_0aa10109_197964cuda3std3__419piecewise_constructE,@object
	.size		_ZN40_INTERNAL_8f841a76_4_k_cu_0aa10109_197964cuda3std3__419piecewise_constructE,(_ZN40_INTERNAL_8f841a76_4_k_cu_0aa10109_197964cuda3std3__45__cpo4cendE - _ZN40_INTERNAL_8f841a76_4_k_cu_0aa10109_197964cuda3std3__419piecewise_constructE)
_ZN40_INTERNAL_8f841a76_4_k_cu_0aa10109_197964cuda3std3__419piecewise_constructE:
	.zero		1
	.type		_ZN40_INTERNAL_8f841a76_4_k_cu_0aa10109_197964cuda3std3__45__cpo4cendE,@object
	.size		_ZN40_INTERNAL_8f841a76_4_k_cu_0aa10109_197964cuda3std3__45__cpo4cendE,(_ZN40_INTERNAL_8f841a76_4_k_cu_0aa10109_197964cuda3std6ranges3__45__cpo4swapE - _ZN40_INTERNAL_8f841a76_4_k_cu_0aa10109_197964cuda3std3__45__cpo4cendE)
_ZN40_INTERNAL_8f841a76_4_k_cu_0aa10109_197964cuda3std3__45__cpo4cendE:
	.zero		1
	.type		_ZN40_INTERNAL_8f841a76_4_k_cu_0aa10109_197964cuda3std6ranges3__45__cpo4swapE,@object
	.size		_ZN40_INTERNAL_8f841a76_4_k_cu_0aa10109_197964cuda3std6ranges3__45__cpo4swapE,(.L_8 - _ZN40_INTERNAL_8f841a76_4_k_cu_0aa10109_197964cuda3std6ranges3__45__cpo4swapE)
_ZN40_INTERNAL_8f841a76_4_k_cu_0aa10109_197964cuda3std6ranges3__45__cpo4swapE:
	.zero		1
.L_8:


//--------------------- .nv.constant0._ZN7cutlass13device_kernelINS_4gemm6kernel13GemmUniversalIN4cute5tupleIJiiiiEEENS1_10collective13CollectiveMmaINS1_34MainloopSm90TmaGmmaWarpSpecializedILi2ENS5_IJNS4_1CILi4EEENSA_ILi2EEENSA_ILi1EEEEEENS1_32KernelTmaWarpSpecializedPingpongEEENS5_IJNSA_ILi64EEENSA_ILi128EEESI_EEENS_10tfloat32_tENS5_IJlSD_lEEESK_SL_NS4_8TiledMMAINS4_8MMA_AtomIJNS4_4SM904GMMA30MMA_64x128x8_F32TF32TF32_SS_TNILNSP_7ScaleInE1ELSR_1EEEEEENS4_6LayoutINS5_IJSD_SD_SD_EEENS5_IJNSA_ILi0EEESW_SW_EEEEENS5_IJNS4_10UnderscoreESZ_SZ_EEEEENS4_23SM90_TMA_LOAD_MULTICASTENS4_14ComposedLayoutINS4_7SwizzleILi3ELi4ELi3EEENS4_18smem_ptr_flag_bitsILi32EEENSU_INS5_IJNSA_ILi8EEENSA_ILi32EEEEEENS5_IJS19_SD_EEEEEEEvNS4_8identityES12_S1D_vS1E_EENS_8epilogue10collective6detail29Sm90TmaWarpSpecializedAdapterINS1H_15DefaultEpilogueISK_SL_SL_NS1G_6thread17LinearCombinationISK_Li1EffLNS1L_9ScaleType4KindE0ELNS_15FloatRoundStyleE2ESK_EENS1_15EpilogueDefaultEEEEEvvEEEEvNT_6ParamsE --------------------------
	.section	.nv.constant0._ZN7cutlass13device_kernelINS_4gemm6kernel13GemmUniversalIN4cute5tupleIJiiiiEEENS1_10collective13CollectiveMmaINS1_34MainloopSm90TmaGmmaWarpSpecializedILi2ENS5_IJNS4_1CILi4EEENSA_ILi2EEENSA_ILi1EEEEEENS1_32KernelTmaWarpSpecializedPingpongEEENS5_IJNSA_ILi64EEENSA_ILi128EEESI_EEENS_10tfloat32_tENS5_IJlSD_lEEESK_SL_NS4_8TiledMMAINS4_8MMA_AtomIJNS4_4SM904GMMA30MMA_64x128x8_F32TF32TF32_SS_TNILNSP_7ScaleInE1ELSR_1EEEEEENS4_6LayoutINS5_IJSD_SD_SD_EEENS5_IJNSA_ILi0EEESW_SW_EEEEENS5_IJNS4_10UnderscoreESZ_SZ_EEEEENS4_23SM90_TMA_LOAD_MULTICASTENS4_14ComposedLayoutINS4_7SwizzleILi3ELi4ELi3EEENS4_18smem_ptr_flag_bitsILi32EEENSU_INS5_IJNSA_ILi8EEENSA_ILi32EEEEEENS5_IJS19_SD_EEEEEEEvNS4_8identityES12_S1D_vS1E_EENS_8epilogue10collective6detail29Sm90TmaWarpSpecializedAdapterINS1H_15DefaultEpilogueISK_SL_SL_NS1G_6thread17LinearCombinationISK_Li1EffLNS1L_9ScaleType4KindE0ELNS_15FloatRoundStyleE2ESK_EENS1_15EpilogueDefaultEEEEEvvEEEEvNT_6ParamsE,"a",@progbits
	.sectionflags	@""
	.align	4
.nv.constant0._ZN7cutlass13device_kernelINS_4gemm6kernel13GemmUniversalIN4cute5tupleIJiiiiEEENS1_10collective13CollectiveMmaINS1_34MainloopSm90TmaGmmaWarpSpecializedILi2ENS5_IJNS4_1CILi4EEENSA_ILi2EEENSA_ILi1EEEEEENS1_32KernelTmaWarpSpecializedPingpongEEENS5_IJNSA_ILi64EEENSA_ILi128EEESI_EEENS_10tfloat32_tENS5_IJlSD_lEEESK_SL_NS4_8TiledMMAINS4_8MMA_AtomIJNS4_4SM904GMMA30MMA_64x128x8_F32TF32TF32_SS_TNILNSP_7ScaleInE1ELSR_1EEEEEENS4_6LayoutINS5_IJSD_SD_SD_EEENS5_IJNSA_ILi0EEESW_SW_EEEEENS5_IJNS4_10UnderscoreESZ_SZ_EEEEENS4_23SM90_TMA_LOAD_MULTICASTENS4_14ComposedLayoutINS4_7SwizzleILi3ELi4ELi3EEENS4_18smem_ptr_flag_bitsILi32EEENSU_INS5_IJNSA_ILi8EEENSA_ILi32EEEEEENS5_IJS19_SD_EEEEEEEvNS4_8identityES12_S1D_vS1E_EENS_8epilogue10collective6detail29Sm90TmaWarpSpecializedAdapterINS1H_15DefaultEpilogueISK_SL_SL_NS1G_6thread17LinearCombinationISK_Li1EffLNS1L_9ScaleType4KindE0ELNS_15FloatRoundStyleE2ESK_EENS1_15EpilogueDefaultEEEEEvvEEEEvNT_6ParamsE:
	.zero		1664


//--------------------- SYMBOLS --------------------------

	.type		.nv.reservedSmem.offset0,@object
	.size		.nv.reservedSmem.offset0,0x4
	.type		__assertfail,@function
